//
// Generated by NVIDIA NVVM Compiler
//
// Compiler Build ID: CL-36424714
// Cuda compilation tools, release 13.0, V13.0.88
// Based on NVVM 20.0.0
//

.version 9.0
.target sm_100
.address_size 64

	// .globl	_Z17vector_add_kernelPfS_S_i

.visible .entry _Z17vector_add_kernelPfS_S_i(
	.param .u64 .ptr .align 1 _Z17vector_add_kernelPfS_S_i_param_0,
	.param .u64 .ptr .align 1 _Z17vector_add_kernelPfS_S_i_param_1,
	.param .u64 .ptr .align 1 _Z17vector_add_kernelPfS_S_i_param_2,
	.param .u32 _Z17vector_add_kernelPfS_S_i_param_3
)
{
	.reg .pred 	%p<10>;
	.reg .b32 	%r<23>;
	.reg .b32 	%f<88>;
	.reg .b64 	%rd<40>;

	ld.param.u64 	%rd22, [_Z17vector_add_kernelPfS_S_i_param_0];
	ld.param.u64 	%rd23, [_Z17vector_add_kernelPfS_S_i_param_1];
	ld.param.u64 	%rd24, [_Z17vector_add_kernelPfS_S_i_param_2];
	ld.param.u32 	%r16, [_Z17vector_add_kernelPfS_S_i_param_3];
	cvta.to.global.u64 	%rd1, %rd22;
	cvta.to.global.u64 	%rd2, %rd24;
	cvta.to.global.u64 	%rd3, %rd23;
	setp.lt.s32 	%p1, %r16, 1;
	@%p1 bra 	$L__BB0_13;
	and.b32  	%r1, %r16, 15;
	setp.lt.u32 	%p2, %r16, 16;
	mov.b32 	%r20, 0;
	@%p2 bra 	$L__BB0_4;
	and.b32  	%r20, %r16, 2147483632;
	neg.s32 	%r18, %r20;
	add.s64 	%rd36, %rd3, 32;
	add.s64 	%rd35, %rd2, 32;
	add.s64 	%rd34, %rd1, 32;
$L__BB0_3:
	.pragma "nounroll";
	ld.global.f32 	%f1, [%rd36+-32];
	ld.global.f32 	%f2, [%rd35+-32];
	add.f32 	%f3, %f1, %f2;
	st.global.f32 	[%rd34+-32], %f3;
	ld.global.f32 	%f4, [%rd36+-28];
	ld.global.f32 	%f5, [%rd35+-28];
	add.f32 	%f6, %f4, %f5;
	st.global.f32 	[%rd34+-28], %f6;
	ld.global.f32 	%f7, [%rd36+-24];
	ld.global.f32 	%f8, [%rd35+-24];
	add.f32 	%f9, %f7, %f8;
	st.global.f32 	[%rd34+-24], %f9;
	ld.global.f32 	%f10, [%rd36+-20];
	ld.global.f32 	%f11, [%rd35+-20];
	add.f32 	%f12, %f10, %f11;
	st.global.f32 	[%rd34+-20], %f12;
	ld.global.f32 	%f13, [%rd36+-16];
	ld.global.f32 	%f14, [%rd35+-16];
	add.f32 	%f15, %f13, %f14;
	st.global.f32 	[%rd34+-16], %f15;
	ld.global.f32 	%f16, [%rd36+-12];
	ld.global.f32 	%f17, [%rd35+-12];
	add.f32 	%f18, %f16, %f17;
	st.global.f32 	[%rd34+-12], %f18;
	ld.global.f32 	%f19, [%rd36+-8];
	ld.global.f32 	%f20, [%rd35+-8];
	add.f32 	%f21, %f19, %f20;
	st.global.f32 	[%rd34+-8], %f21;
	ld.global.f32 	%f22, [%rd36+-4];
	ld.global.f32 	%f23, [%rd35+-4];
	add.f32 	%f24, %f22, %f23;
	st.global.f32 	[%rd34+-4], %f24;
	ld.global.f32 	%f25, [%rd36];
	ld.global.f32 	%f26, [%rd35];
	add.f32 	%f27, %f25, %f26;
	st.global.f32 	[%rd34], %f27;
	ld.global.f32 	%f28, [%rd36+4];
	ld.global.f32 	%f29, [%rd35+4];
	add.f32 	%f30, %f28, %f29;
	st.global.f32 	[%rd34+4], %f30;
	ld.global.f32 	%f31, [%rd36+8];
	ld.global.f32 	%f32, [%rd35+8];
	add.f32 	%f33, %f31, %f32;
	st.global.f32 	[%rd34+8], %f33;
	ld.global.f32 	%f34, [%rd36+12];
	ld.global.f32 	%f35, [%rd35+12];
	add.f32 	%f36, %f34, %f35;
	st.global.f32 	[%rd34+12], %f36;
	ld.global.f32 	%f37, [%rd36+16];
	ld.global.f32 	%f38, [%rd35+16];
	add.f32 	%f39, %f37, %f38;
	st.global.f32 	[%rd34+16], %f39;
	ld.global.f32 	%f40, [%rd36+20];
	ld.global.f32 	%f41, [%rd35+20];
	add.f32 	%f42, %f40, %f41;
	st.global.f32 	[%rd34+20], %f42;
	ld.global.f32 	%f43, [%rd36+24];
	ld.global.f32 	%f44, [%rd35+24];
	add.f32 	%f45, %f43, %f44;
	st.global.f32 	[%rd34+24], %f45;
	ld.global.f32 	%f46, [%rd36+28];
	ld.global.f32 	%f47, [%rd35+28];
	add.f32 	%f48, %f46, %f47;
	st.global.f32 	[%rd34+28], %f48;
	add.s32 	%r18, %r18, 16;
	add.s64 	%rd36, %rd36, 64;
	add.s64 	%rd35, %rd35, 64;
	add.s64 	%rd34, %rd34, 64;
	setp.ne.s32 	%p3, %r18, 0;
	@%p3 bra 	$L__BB0_3;
$L__BB0_4:
	setp.eq.s32 	%p4, %r1, 0;
	@%p4 bra 	$L__BB0_13;
	and.b32  	%r7, %r16, 7;
	setp.lt.u32 	%p5, %r1, 8;
	@%p5 bra 	$L__BB0_7;
	mul.wide.u32 	%rd25, %r20, 4;
	add.s64 	%rd26, %rd3, %rd25;
	ld.global.f32 	%f49, [%rd26];
	add.s64 	%rd27, %rd2, %rd25;
	ld.global.f32 	%f50, [%rd27];
	add.f32 	%f51, %f49, %f50;
	add.s64 	%rd28, %rd1, %rd25;
	st.global.f32 	[%rd28], %f51;
	ld.global.f32 	%f52, [%rd26+4];
	ld.global.f32 	%f53, [%rd27+4];
	add.f32 	%f54, %f52, %f53;
	st.global.f32 	[%rd28+4], %f54;
	ld.global.f32 	%f55, [%rd26+8];
	ld.global.f32 	%f56, [%rd27+8];
	add.f32 	%f57, %f55, %f56;
	st.global.f32 	[%rd28+8], %f57;
	ld.global.f32 	%f58, [%rd26+12];
	ld.global.f32 	%f59, [%rd27+12];
	add.f32 	%f60, %f58, %f59;
	st.global.f32 	[%rd28+12], %f60;
	ld.global.f32 	%f61, [%rd26+16];
	ld.global.f32 	%f62, [%rd27+16];
	add.f32 	%f63, %f61, %f62;
	st.global.f32 	[%rd28+16], %f63;
	ld.global.f32 	%f64, [%rd26+20];
	ld.global.f32 	%f65, [%rd27+20];
	add.f32 	%f66, %f64, %f65;
	st.global.f32 	[%rd28+20], %f66;
	ld.global.f32 	%f67, [%rd26+24];
	ld.global.f32 	%f68, [%rd27+24];
	add.f32 	%f69, %f67, %f68;
	st.global.f32 	[%rd28+24], %f69;
	ld.global.f32 	%f70, [%rd26+28];
	ld.global.f32 	%f71, [%rd27+28];
	add.f32 	%f72, %f70, %f71;
	st.global.f32 	[%rd28+28], %f72;
	add.s32 	%r20, %r20, 8;
$L__BB0_7:
	setp.eq.s32 	%p6, %r7, 0;
	@%p6 bra 	$L__BB0_13;
	and.b32  	%r10, %r16, 3;
	setp.lt.u32 	%p7, %r7, 4;
	@%p7 bra 	$L__BB0_10;
	mul.wide.u32 	%rd29, %r20, 4;
	add.s64 	%rd30, %rd3, %rd29;
	ld.global.f32 	%f73, [%rd30];
	add.s64 	%rd31, %rd2, %rd29;
	ld.global.f32 	%f74, [%rd31];
	add.f32 	%f75, %f73, %f74;
	add.s64 	%rd32, %rd1, %rd29;
	st.global.f32 	[%rd32], %f75;
	ld.global.f32 	%f76, [%rd30+4];
	ld.global.f32 	%f77, [%rd31+4];
	add.f32 	%f78, %f76, %f77;
	st.global.f32 	[%rd32+4], %f78;
	ld.global.f32 	%f79, [%rd30+8];
	ld.global.f32 	%f80, [%rd31+8];
	add.f32 	%f81, %f79, %f80;
	st.global.f32 	[%rd32+8], %f81;
	ld.global.f32 	%f82, [%rd30+12];
	ld.global.f32 	%f83, [%rd31+12];
	add.f32 	%f84, %f82, %f83;
	st.global.f32 	[%rd32+12], %f84;
	add.s32 	%r20, %r20, 4;
$L__BB0_10:
	setp.eq.s32 	%p8, %r10, 0;
	@%p8 bra 	$L__BB0_13;
	mul.wide.u32 	%rd33, %r20, 4;
	add.s64 	%rd39, %rd1, %rd33;
	add.s64 	%rd38, %rd2, %rd33;
	add.s64 	%rd37, %rd3, %rd33;
	neg.s32 	%r22, %r10;
$L__BB0_12:
	.pragma "nounroll";
	ld.global.f32 	%f85, [%rd37];
	ld.global.f32 	%f86, [%rd38];
	add.f32 	%f87, %f85, %f86;
	st.global.f32 	[%rd39], %f87;
	add.s64 	%rd39, %rd39, 4;
	add.s64 	%rd38, %rd38, 4;
	add.s64 	%rd37, %rd37, 4;
	add.s32 	%r22, %r22, 1;
	setp.ne.s32 	%p9, %r22, 0;
	@%p9 bra 	$L__BB0_12;
$L__BB0_13:
	ret;

}
	// .globl	_Z30vector_add_kernel_multithreadsPfS_S_i
.visible .entry _Z30vector_add_kernel_multithreadsPfS_S_i(
	.param .u64 .ptr .align 1 _Z30vector_add_kernel_multithreadsPfS_S_i_param_0,
	.param .u64 .ptr .align 1 _Z30vector_add_kernel_multithreadsPfS_S_i_param_1,
	.param .u64 .ptr .align 1 _Z30vector_add_kernel_multithreadsPfS_S_i_param_2,
	.param .u32 _Z30vector_add_kernel_multithreadsPfS_S_i_param_3
)
{
	.reg .pred 	%p<7>;
	.reg .b32 	%r<27>;
	.reg .b32 	%f<16>;
	.reg .b64 	%rd<31>;

	ld.param.u64 	%rd8, [_Z30vector_add_kernel_multithreadsPfS_S_i_param_0];
	ld.param.u64 	%rd9, [_Z30vector_add_kernel_multithreadsPfS_S_i_param_1];
	ld.param.u64 	%rd10, [_Z30vector_add_kernel_multithreadsPfS_S_i_param_2];
	ld.param.u32 	%r11, [_Z30vector_add_kernel_multithreadsPfS_S_i_param_3];
	cvta.to.global.u64 	%rd1, %rd8;
	cvta.to.global.u64 	%rd2, %rd10;
	cvta.to.global.u64 	%rd3, %rd9;
	mov.u32 	%r26, %tid.x;
	mov.u32 	%r2, %ntid.x;
	setp.ge.s32 	%p1, %r26, %r11;
	@%p1 bra 	$L__BB1_6;
	add.s32 	%r12, %r26, %r2;
	max.u32 	%r13, %r11, %r12;
	setp.lt.u32 	%p2, %r12, %r11;
	selp.u32 	%r14, 1, 0, %p2;
	add.s32 	%r15, %r12, %r14;
	sub.s32 	%r16, %r13, %r15;
	div.u32 	%r17, %r16, %r2;
	add.s32 	%r3, %r17, %r14;
	and.b32  	%r18, %r3, 3;
	setp.eq.s32 	%p3, %r18, 3;
	@%p3 bra 	$L__BB1_4;
	add.s32 	%r19, %r3, 1;
	and.b32  	%r20, %r19, 3;
	mul.wide.u32 	%rd30, %r26, 4;
	mul.wide.u32 	%rd5, %r2, 4;
	neg.s32 	%r24, %r20;
	mad.lo.s32 	%r26, %r2, %r20, %r26;
$L__BB1_3:
	.pragma "nounroll";
	add.s64 	%rd11, %rd3, %rd30;
	ld.global.f32 	%f1, [%rd11];
	add.s64 	%rd12, %rd2, %rd30;
	ld.global.f32 	%f2, [%rd12];
	add.f32 	%f3, %f1, %f2;
	add.s64 	%rd13, %rd1, %rd30;
	st.global.f32 	[%rd13], %f3;
	add.s64 	%rd30, %rd30, %rd5;
	add.s32 	%r24, %r24, 1;
	setp.ne.s32 	%p4, %r24, 0;
	@%p4 bra 	$L__BB1_3;
$L__BB1_4:
	setp.lt.u32 	%p5, %r3, 3;
	@%p5 bra 	$L__BB1_6;
$L__BB1_5:
	mul.wide.u32 	%rd14, %r26, 4;
	add.s64 	%rd15, %rd3, %rd14;
	ld.global.f32 	%f4, [%rd15];
	add.s64 	%rd16, %rd2, %rd14;
	ld.global.f32 	%f5, [%rd16];
	add.f32 	%f6, %f4, %f5;
	add.s64 	%rd17, %rd1, %rd14;
	st.global.f32 	[%rd17], %f6;
	add.s32 	%r21, %r26, %r2;
	mul.wide.u32 	%rd18, %r21, 4;
	add.s64 	%rd19, %rd3, %rd18;
	ld.global.f32 	%f7, [%rd19];
	add.s64 	%rd20, %rd2, %rd18;
	ld.global.f32 	%f8, [%rd20];
	add.f32 	%f9, %f7, %f8;
	add.s64 	%rd21, %rd1, %rd18;
	st.global.f32 	[%rd21], %f9;
	add.s32 	%r22, %r21, %r2;
	mul.wide.u32 	%rd22, %r22, 4;
	add.s64 	%rd23, %rd3, %rd22;
	ld.global.f32 	%f10, [%rd23];
	add.s64 	%rd24, %rd2, %rd22;
	ld.global.f32 	%f11, [%rd24];
	add.f32 	%f12, %f10, %f11;
	add.s64 	%rd25, %rd1, %rd22;
	st.global.f32 	[%rd25], %f12;
	add.s32 	%r23, %r22, %r2;
	mul.wide.u32 	%rd26, %r23, 4;
	add.s64 	%rd27, %rd3, %rd26;
	ld.global.f32 	%f13, [%rd27];
	add.s64 	%rd28, %rd2, %rd26;
	ld.global.f32 	%f14, [%rd28];
	add.f32 	%f15, %f13, %f14;
	add.s64 	%rd29, %rd1, %rd26;
	st.global.f32 	[%rd29], %f15;
	add.s32 	%r26, %r23, %r2;
	setp.lt.s32 	%p6, %r26, %r11;
	@%p6 bra 	$L__BB1_5;
$L__BB1_6:
	ret;

}
	// .globl	_Z29vector_add_kernel_multiblocksPfS_S_i
.visible .entry _Z29vector_add_kernel_multiblocksPfS_S_i(
	.param .u64 .ptr .align 1 _Z29vector_add_kernel_multiblocksPfS_S_i_param_0,
	.param .u64 .ptr .align 1 _Z29vector_add_kernel_multiblocksPfS_S_i_param_1,
	.param .u64 .ptr .align 1 _Z29vector_add_kernel_multiblocksPfS_S_i_param_2,
	.param .u32 _Z29vector_add_kernel_multiblocksPfS_S_i_param_3
)
{
	.reg .pred 	%p<7>;
	.reg .b32 	%r<31>;
	.reg .b32 	%f<16>;
	.reg .b64 	%rd<25>;

	ld.param.u64 	%rd4, [_Z29vector_add_kernel_multiblocksPfS_S_i_param_0];
	ld.param.u64 	%rd5, [_Z29vector_add_kernel_multiblocksPfS_S_i_param_1];
	ld.param.u64 	%rd6, [_Z29vector_add_kernel_multiblocksPfS_S_i_param_2];
	ld.param.u32 	%r12, [_Z29vector_add_kernel_multiblocksPfS_S_i_param_3];
	cvta.to.global.u64 	%rd1, %rd4;
	cvta.to.global.u64 	%rd2, %rd6;
	cvta.to.global.u64 	%rd3, %rd5;
	mov.u32 	%r13, %tid.x;
	mov.u32 	%r14, %ctaid.x;
	mov.u32 	%r15, %ntid.x;
	mad.lo.s32 	%r29, %r14, %r15, %r13;
	mov.u32 	%r16, %nctaid.x;
	mul.lo.s32 	%r2, %r15, %r16;
	setp.ge.s32 	%p1, %r29, %r12;
	@%p1 bra 	$L__BB2_7;
	add.s32 	%r17, %r29, %r2;
	max.s32 	%r18, %r12, %r17;
	setp.lt.s32 	%p2, %r17, %r12;
	selp.u32 	%r19, 1, 0, %p2;
	add.s32 	%r20, %r17, %r19;
	sub.s32 	%r21, %r18, %r20;
	div.u32 	%r22, %r21, %r2;
	add.s32 	%r3, %r22, %r19;
	and.b32  	%r23, %r3, 3;
	setp.eq.s32 	%p3, %r23, 3;
	@%p3 bra 	$L__BB2_4;
	add.s32 	%r24, %r3, 1;
	and.b32  	%r25, %r24, 3;
	neg.s32 	%r27, %r25;
$L__BB2_3:
	.pragma "nounroll";
	mul.wide.s32 	%rd7, %r29, 4;
	add.s64 	%rd8, %rd1, %rd7;
	add.s64 	%rd9, %rd2, %rd7;
	add.s64 	%rd10, %rd3, %rd7;
	ld.global.f32 	%f1, [%rd10];
	ld.global.f32 	%f2, [%rd9];
	add.f32 	%f3, %f1, %f2;
	st.global.f32 	[%rd8], %f3;
	add.s32 	%r29, %r29, %r2;
	add.s32 	%r27, %r27, 1;
	setp.ne.s32 	%p4, %r27, 0;
	@%p4 bra 	$L__BB2_3;
$L__BB2_4:
	setp.lt.u32 	%p5, %r3, 3;
	@%p5 bra 	$L__BB2_7;
	mul.wide.s32 	%rd15, %r2, 4;
	shl.b32 	%r26, %r2, 2;
$L__BB2_6:
	mul.wide.s32 	%rd11, %r29, 4;
	add.s64 	%rd12, %rd3, %rd11;
	ld.global.f32 	%f4, [%rd12];
	add.s64 	%rd13, %rd2, %rd11;
	ld.global.f32 	%f5, [%rd13];
	add.f32 	%f6, %f4, %f5;
	add.s64 	%rd14, %rd1, %rd11;
	st.global.f32 	[%rd14], %f6;
	add.s64 	%rd16, %rd12, %rd15;
	ld.global.f32 	%f7, [%rd16];
	add.s64 	%rd17, %rd13, %rd15;
	ld.global.f32 	%f8, [%rd17];
	add.f32 	%f9, %f7, %f8;
	add.s64 	%rd18, %rd14, %rd15;
	st.global.f32 	[%rd18], %f9;
	add.s64 	%rd19, %rd16, %rd15;
	ld.global.f32 	%f10, [%rd19];
	add.s64 	%rd20, %rd17, %rd15;
	ld.global.f32 	%f11, [%rd20];
	add.f32 	%f12, %f10, %f11;
	add.s64 	%rd21, %rd18, %rd15;
	st.global.f32 	[%rd21], %f12;
	add.s64 	%rd22, %rd19, %rd15;
	ld.global.f32 	%f13, [%rd22];
	add.s64 	%rd23, %rd20, %rd15;
	ld.global.f32 	%f14, [%rd23];
	add.f32 	%f15, %f13, %f14;
	add.s64 	%rd24, %rd21, %rd15;
	st.global.f32 	[%rd24], %f15;
	add.s32 	%r29, %r26, %r29;
	setp.lt.s32 	%p6, %r29, %r12;
	@%p6 bra 	$L__BB2_6;
$L__BB2_7:
	ret;

}


// ===== COMPILED SASS (sm_100) =====

	.target	sm_100

	.elftype	@"ET_EXEC"


//--------------------- .note.nv.tkinfo           --------------------------
	.section	.note.nv.tkinfo,"",@"SHT_NOTE"
	.sectionflags	@"SHF_NOTE_NV_TKINFO"
	.tkinfo
        /*0018*/ 	.word	0x00000002
        /*0030*/ 	.string	""
        /*0030*/ 	.string	"ptxas"
        /*0030*/ 	.string	"Cuda compilation tools, release 13.0, V13.0.88"
        /*0030*/ 	.string	"Build cuda_13.0.r13.0/compiler.36424714_0"
        /*0030*/ 	.string	"-arch sm_100 -m 64 "



//--------------------- .note.nv.cuinfo           --------------------------
	.section	.note.nv.cuinfo,"",@"SHT_NOTE"
	.sectionflags	@"SHF_NOTE_NV_CUINFO"
        /*0018*/ 	.short	0x0002
        /*001a*/ 	.short	0x0064
        /*001c*/ 	.short	0x0082
	.zero		2


//--------------------- .nv.info                  --------------------------
	.section	.nv.info,"",@"SHT_CUDA_INFO"
	.align	4


	//----- nvinfo : EIATTR_REGCOUNT
	.align		4
        /*0000*/ 	.byte	0x04, 0x2f
        /*0002*/ 	.short	(.L_1 - .L_0)
	.align		4
.L_0:
        /*0004*/ 	.word	index@(_Z17vector_add_kernelPfS_S_i)
        /*0008*/ 	.word	0x00000014


	//----- nvinfo : EIATTR_FRAME_SIZE
	.align		4
.L_1:
        /*000c*/ 	.byte	0x04, 0x11
        /*000e*/ 	.short	(.L_3 - .L_2)
	.align		4
.L_2:
        /*0010*/ 	.word	index@(_Z17vector_add_kernelPfS_S_i)
        /*0014*/ 	.word	0x00000000


	//----- nvinfo : EIATTR_REGCOUNT
	.align		4
.L_3:
        /*0018*/ 	.byte	0x04, 0x2f
        /*001a*/ 	.short	(.L_5 - .L_4)
	.align		4
.L_4:
        /*001c*/ 	.word	index@(_Z30vector_add_kernel_multithreadsPfS_S_i)
        /*0020*/ 	.word	0x0000001c


	//----- nvinfo : EIATTR_FRAME_SIZE
	.align		4
.L_5:
        /*0024*/ 	.byte	0x04, 0x11
        /*0026*/ 	.short	(.L_7 - .L_6)
	.align		4
.L_6:
        /*0028*/ 	.word	index@(_Z30vector_add_kernel_multithreadsPfS_S_i)
        /*002c*/ 	.word	0x00000000


	//----- nvinfo : EIATTR_REGCOUNT
	.align		4
.L_7:
        /*0030*/ 	.byte	0x04, 0x2f
        /*0032*/ 	.short	(.L_9 - .L_8)
	.align		4
.L_8:
        /*0034*/ 	.word	index@(_Z29vector_add_kernel_multiblocksPfS_S_i)
        /*0038*/ 	.word	0x0000001a


	//----- nvinfo : EIATTR_FRAME_SIZE
	.align		4
.L_9:
        /*003c*/ 	.byte	0x04, 0x11
        /*003e*/ 	.short	(.L_11 - .L_10)
	.align		4
.L_10:
        /*0040*/ 	.word	index@(_Z29vector_add_kernel_multiblocksPfS_S_i)
        /*0044*/ 	.word	0x00000000


	//----- nvinfo : EIATTR_MIN_STACK_SIZE
	.align		4
.L_11:
        /*0048*/ 	.byte	0x04, 0x12
        /*004a*/ 	.short	(.L_13 - .L_12)
	.align		4
.L_12:
        /*004c*/ 	.word	index@(_Z29vector_add_kernel_multiblocksPfS_S_i)
        /*0050*/ 	.word	0x00000000


	//----- nvinfo : EIATTR_MIN_STACK_SIZE
	.align		4
.L_13:
        /*0054*/ 	.byte	0x04, 0x12
        /*0056*/ 	.short	(.L_15 - .L_14)
	.align		4
.L_14:
        /*0058*/ 	.word	index@(_Z30vector_add_kernel_multithreadsPfS_S_i)
        /*005c*/ 	.word	0x00000000


	//----- nvinfo : EIATTR_MIN_STACK_SIZE
	.align		4
.L_15:
        /*0060*/ 	.byte	0x04, 0x12
        /*0062*/ 	.short	(.L_17 - .L_16)
	.align		4
.L_16:
        /*0064*/ 	.word	index@(_Z17vector_add_kernelPfS_S_i)
        /*0068*/ 	.word	0x00000000
.L_17:


//--------------------- .nv.compat                --------------------------
	.section	.nv.compat,"",@"SHT_CUDA_COMPAT_INFO"
	.align	4
        /*0000*/ 	.byte	0x02, 0x09, 0x00, 0x00, 0x02, 0x02, 0x01, 0x00, 0x02, 0x05, 0x05, 0x00, 0x03, 0x07, 0x01, 0x01
        /*0010*/ 	.byte	0x02, 0x03, 0x00, 0x00, 0x02, 0x06, 0x01, 0x00, 0x04, 0x0b, 0x08, 0x00, 0x09, 0x00, 0x00, 0x00
        /*0020*/ 	.byte	0x00, 0x00, 0x00, 0x00


//--------------------- .nv.info._Z29vector_add_kernel_multiblocksPfS_S_i --------------------------
	.section	.nv.info._Z29vector_add_kernel_multiblocksPfS_S_i,"",@"SHT_CUDA_INFO"
	.sectionflags	@""
	.align	4


	//----- nvinfo : EIATTR_CUDA_API_VERSION
	.align		4
        /*0000*/ 	.byte	0x04, 0x37
        /*0002*/ 	.short	(.L_19 - .L_18)
.L_18:
        /*0004*/ 	.word	0x00000082


	//----- nvinfo : EIATTR_KPARAM_INFO
	.align		4
.L_19:
        /*0008*/ 	.byte	0x04, 0x17
        /*000a*/ 	.short	(.L_21 - .L_20)
.L_20:
        /*000c*/ 	.word	0x00000000
        /*0010*/ 	.short	0x0003
        /*0012*/ 	.short	0x0018
        /*0014*/ 	.byte	0x00, 0xf0, 0x11, 0x00


	//----- nvinfo : EIATTR_KPARAM_INFO
	.align		4
.L_21:
        /*0018*/ 	.byte	0x04, 0x17
        /*001a*/ 	.short	(.L_23 - .L_22)
.L_22:
        /*001c*/ 	.word	0x00000000
        /*0020*/ 	.short	0x0002
        /*0022*/ 	.short	0x0010
        /*0024*/ 	.byte	0x00, 0xf5, 0x21, 0x00


	//----- nvinfo : EIATTR_KPARAM_INFO
	.align		4
.L_23:
        /*0028*/ 	.byte	0x04, 0x17
        /*002a*/ 	.short	(.L_25 - .L_24)
.L_24:
        /*002c*/ 	.word	0x00000000
        /*0030*/ 	.short	0x0001
        /*0032*/ 	.short	0x0008
        /*0034*/ 	.byte	0x00, 0xf5, 0x21, 0x00


	//----- nvinfo : EIATTR_KPARAM_INFO
	.align		4
.L_25:
        /*0038*/ 	.byte	0x04, 0x17
        /*003a*/ 	.short	(.L_27 - .L_26)
.L_26:
        /*003c*/ 	.word	0x00000000
        /*0040*/ 	.short	0x0000
        /*0042*/ 	.short	0x0000
        /*0044*/ 	.byte	0x00, 0xf5, 0x21, 0x00


	//----- nvinfo : EIATTR_SPARSE_MMA_MASK
	.align		4
.L_27:
        /*0048*/ 	.byte	0x03, 0x50
        /*004a*/ 	.short	0x0000


	//----- nvinfo : EIATTR_MAXREG_COUNT
	.align		4
        /*004c*/ 	.byte	0x03, 0x1b
        /*004e*/ 	.short	0x00ff


	//----- nvinfo : EIATTR_MERCURY_ISA_VERSION
	.align		4
        /*0050*/ 	.byte	0x03, 0x5f
        /*0052*/ 	.short	0x0101


	//----- nvinfo : EIATTR_VRC_CTA_INIT_COUNT
	.align		4
        /*0054*/ 	.byte	0x02, 0x4a
	.zero		1
	.zero		1


	//----- nvinfo : EIATTR_EXIT_INSTR_OFFSETS
	.align		4
        /*0058*/ 	.byte	0x04, 0x1c
        /*005a*/ 	.short	(.L_29 - .L_28)


	//   ....[0]....
.L_28:
        /*005c*/ 	.word	0x00000090


	//   ....[1]....
        /*0060*/ 	.word	0x000003a0


	//   ....[2]....
        /*0064*/ 	.word	0x000005d0


	//----- nvinfo : EIATTR_CRS_STACK_SIZE
	.align		4
.L_29:
        /*0068*/ 	.byte	0x04, 0x1e
        /*006a*/ 	.short	(.L_31 - .L_30)
.L_30:
        /*006c*/ 	.word	0x00000000


	//----- nvinfo : EIATTR_CBANK_PARAM_SIZE
	.align		4
.L_31:
        /*0070*/ 	.byte	0x03, 0x19
        /*0072*/ 	.short	0x001c


	//----- nvinfo : EIATTR_PARAM_CBANK
	.align		4
        /*0074*/ 	.byte	0x04, 0x0a
        /*0076*/ 	.short	(.L_33 - .L_32)
	.align		4
.L_32:
        /*0078*/ 	.word	index@(.nv.constant0._Z29vector_add_kernel_multiblocksPfS_S_i)
        /*007c*/ 	.short	0x0380
        /*007e*/ 	.short	0x001c


	//----- nvinfo : EIATTR_SW_WAR
	.align		4
.L_33:
        /*0080*/ 	.byte	0x04, 0x36
        /*0082*/ 	.short	(.L_35 - .L_34)
.L_34:
        /*0084*/ 	.word	0x00000008
.L_35:


//--------------------- .nv.info._Z30vector_add_kernel_multithreadsPfS_S_i --------------------------
	.section	.nv.info._Z30vector_add_kernel_multithreadsPfS_S_i,"",@"SHT_CUDA_INFO"
	.sectionflags	@""
	.align	4


	//----- nvinfo : EIATTR_CUDA_API_VERSION
	.align		4
        /*0000*/ 	.byte	0x04, 0x37
        /*0002*/ 	.short	(.L_37 - .L_36)
.L_36:
        /*0004*/ 	.word	0x00000082


	//----- nvinfo : EIATTR_KPARAM_INFO
	.align		4
.L_37:
        /*0008*/ 	.byte	0x04, 0x17
        /*000a*/ 	.short	(.L_39 - .L_38)
.L_38:
        /*000c*/ 	.word	0x00000000
        /*0010*/ 	.short	0x0003
        /*0012*/ 	.short	0x0018
        /*0014*/ 	.byte	0x00, 0xf0, 0x11, 0x00


	//----- nvinfo : EIATTR_KPARAM_INFO
	.align		4
.L_39:
        /*0018*/ 	.byte	0x04, 0x17
        /*001a*/ 	.short	(.L_41 - .L_40)
.L_40:
        /*001c*/ 	.word	0x00000000
        /*0020*/ 	.short	0x0002
        /*0022*/ 	.short	0x0010
        /*0024*/ 	.byte	0x00, 0xf5, 0x21, 0x00


	//----- nvinfo : EIATTR_KPARAM_INFO
	.align		4
.L_41:
        /*0028*/ 	.byte	0x04, 0x17
        /*002a*/ 	.short	(.L_43 - .L_42)
.L_42:
        /*002c*/ 	.word	0x00000000
        /*0030*/ 	.short	0x0001
        /*0032*/ 	.short	0x0008
        /*0034*/ 	.byte	0x00, 0xf5, 0x21, 0x00


	//----- nvinfo : EIATTR_KPARAM_INFO
	.align		4
.L_43:
        /*0038*/ 	.byte	0x04, 0x17
        /*003a*/ 	.short	(.L_45 - .L_44)
.L_44:
        /*003c*/ 	.word	0x00000000
        /*0040*/ 	.short	0x0000
        /*0042*/ 	.short	0x0000
        /*0044*/ 	.byte	0x00, 0xf5, 0x21, 0x00


	//----- nvinfo : EIATTR_SPARSE_MMA_MASK
	.align		4
.L_45:
        /*0048*/ 	.byte	0x03, 0x50
        /*004a*/ 	.short	0x0000


	//----- nvinfo : EIATTR_MAXREG_COUNT
	.align		4
        /*004c*/ 	.byte	0x03, 0x1b
        /*004e*/ 	.short	0x00ff


	//----- nvinfo : EIATTR_MERCURY_ISA_VERSION
	.align		4
        /*0050*/ 	.byte	0x03, 0x5f
        /*0052*/ 	.short	0x0101


	//----- nvinfo : EIATTR_VRC_CTA_INIT_COUNT
	.align		4
        /*0054*/ 	.byte	0x02, 0x4a
	.zero		1
	.zero		1


	//----- nvinfo : EIATTR_EXIT_INSTR_OFFSETS
	.align		4
        /*0058*/ 	.byte	0x04, 0x1c
        /*005a*/ 	.short	(.L_47 - .L_46)


	//   ....[0]....
.L_46:
        /*005c*/ 	.word	0x00000050


	//   ....[1]....
        /*0060*/ 	.word	0x000003a0


	//   ....[2]....
        /*0064*/ 	.word	0x00000600


	//----- nvinfo : EIATTR_CRS_STACK_SIZE
	.align		4
.L_47:
        /*0068*/ 	.byte	0x04, 0x1e
        /*006a*/ 	.short	(.L_49 - .L_48)
.L_48:
        /*006c*/ 	.word	0x00000000


	//----- nvinfo : EIATTR_CBANK_PARAM_SIZE
	.align		4
.L_49:
        /*0070*/ 	.byte	0x03, 0x19
        /*0072*/ 	.short	0x001c


	//----- nvinfo : EIATTR_PARAM_CBANK
	.align		4
        /*0074*/ 	.byte	0x04, 0x0a
        /*0076*/ 	.short	(.L_51 - .L_50)
	.align		4
.L_50:
        /*0078*/ 	.word	index@(.nv.constant0._Z30vector_add_kernel_multithreadsPfS_S_i)
        /*007c*/ 	.short	0x0380
        /*007e*/ 	.short	0x001c


	//----- nvinfo : EIATTR_SW_WAR
	.align		4
.L_51:
        /*0080*/ 	.byte	0x04, 0x36
        /*0082*/ 	.short	(.L_53 - .L_52)
.L_52:
        /*0084*/ 	.word	0x00000008
.L_53:


//--------------------- .nv.info._Z17vector_add_kernelPfS_S_i --------------------------
	.section	.nv.info._Z17vector_add_kernelPfS_S_i,"",@"SHT_CUDA_INFO"
	.sectionflags	@""
	.align	4


	//----- nvinfo : EIATTR_CUDA_API_VERSION
	.align		4
        /*0000*/ 	.byte	0x04, 0x37
        /*0002*/ 	.short	(.L_55 - .L_54)
.L_54:
        /*0004*/ 	.word	0x00000082


	//----- nvinfo : EIATTR_KPARAM_INFO
	.align		4
.L_55:
        /*0008*/ 	.byte	0x04, 0x17
        /*000a*/ 	.short	(.L_57 - .L_56)
.L_56:
        /*000c*/ 	.word	0x00000000
        /*0010*/ 	.short	0x0003
        /*0012*/ 	.short	0x0018
        /*0014*/ 	.byte	0x00, 0xf0, 0x11, 0x00


	//----- nvinfo : EIATTR_KPARAM_INFO
	.align		4
.L_57:
        /*0018*/ 	.byte	0x04, 0x17
        /*001a*/ 	.short	(.L_59 - .L_58)
.L_58:
        /*001c*/ 	.word	0x00000000
        /*0020*/ 	.short	0x0002
        /*0022*/ 	.short	0x0010
        /*0024*/ 	.byte	0x00, 0xf5, 0x21, 0x00


	//----- nvinfo : EIATTR_KPARAM_INFO
	.align		4
.L_59:
        /*0028*/ 	.byte	0x04, 0x17
        /*002a*/ 	.short	(.L_61 - .L_60)
.L_60:
        /*002c*/ 	.word	0x00000000
        /*0030*/ 	.short	0x0001
        /*0032*/ 	.short	0x0008
        /*0034*/ 	.byte	0x00, 0xf5, 0x21, 0x00


	//----- nvinfo : EIATTR_KPARAM_INFO
	.align		4
.L_61:
        /*0038*/ 	.byte	0x04, 0x17
        /*003a*/ 	.short	(.L_63 - .L_62)
.L_62:
        /*003c*/ 	.word	0x00000000
        /*0040*/ 	.short	0x0000
        /*0042*/ 	.short	0x0000
        /*0044*/ 	.byte	0x00, 0xf5, 0x21, 0x00


	//----- nvinfo : EIATTR_SPARSE_MMA_MASK
	.align		4
.L_63:
        /*0048*/ 	.byte	0x03, 0x50
        /*004a*/ 	.short	0x0000


	//----- nvinfo : EIATTR_MAXREG_COUNT
	.align		4
        /*004c*/ 	.byte	0x03, 0x1b
        /*004e*/ 	.short	0x00ff


	//----- nvinfo : EIATTR_MERCURY_ISA_VERSION
	.align		4
        /*0050*/ 	.byte	0x03, 0x5f
        /*0052*/ 	.short	0x0101


	//----- nvinfo : EIATTR_VRC_CTA_INIT_COUNT
	.align		4
        /*0054*/ 	.byte	0x02, 0x4a
	.zero		1
	.zero		1


	//----- nvinfo : EIATTR_EXIT_INSTR_OFFSETS
	.align		4
        /*0058*/ 	.byte	0x04, 0x1c
        /*005a*/ 	.short	(.L_65 - .L_64)


	//   ....[0]....
.L_64:
        /*005c*/ 	.word	0x00000030


	//   ....[1]....
        /*0060*/ 	.word	0x00000680


	//   ....[2]....
        /*0064*/ 	.word	0x00000940


	//   ....[3]....
        /*0068*/ 	.word	0x00000b00


	//   ....[4]....
        /*006c*/ 	.word	0x00000ce0


	//----- nvinfo : EIATTR_CBANK_PARAM_SIZE
	.align		4
.L_65:
        /*0070*/ 	.byte	0x03, 0x19
        /*0072*/ 	.short	0x001c


	//----- nvinfo : EIATTR_PARAM_CBANK
	.align		4
        /*0074*/ 	.byte	0x04, 0x0a
        /*0076*/ 	.short	(.L_67 - .L_66)
	.align		4
.L_66:
        /*0078*/ 	.word	index@(.nv.constant0._Z17vector_add_kernelPfS_S_i)
        /*007c*/ 	.short	0x0380
        /*007e*/ 	.short	0x001c


	//----- nvinfo : EIATTR_SW_WAR
	.align		4
.L_67:
        /*0080*/ 	.byte	0x04, 0x36
        /*0082*/ 	.short	(.L_69 - .L_68)
.L_68:
        /*0084*/ 	.word	0x00000008
.L_69:


//--------------------- .nv.callgraph             --------------------------
	.section	.nv.callgraph,"",@"SHT_CUDA_CALLGRAPH"
	.align	4
	.sectionentsize	8
	.align		4
        /*0000*/ 	.word	0x00000000
	.align		4
        /*0004*/ 	.word	0xffffffff
	.align		4
        /*0008*/ 	.word	0x00000000
	.align		4
        /*000c*/ 	.word	0xfffffffe
	.align		4
        /*0010*/ 	.word	0x00000000
	.align		4
        /*0014*/ 	.word	0xfffffffd
	.align		4
        /*0018*/ 	.word	0x00000000
	.align		4
        /*001c*/ 	.word	0xfffffffc


//--------------------- .text._Z29vector_add_kernel_multiblocksPfS_S_i --------------------------
	.section	.text._Z29vector_add_kernel_multiblocksPfS_S_i,"ax",@progbits
	.align	128
        .global         _Z29vector_add_kernel_multiblocksPfS_S_i
        .type           _Z29vector_add_kernel_multiblocksPfS_S_i,@function
        .size           _Z29vector_add_kernel_multiblocksPfS_S_i,(.L_x_16 - _Z29vector_add_kernel_multiblocksPfS_S_i)
        .other          _Z29vector_add_kernel_multiblocksPfS_S_i,@"STO_CUDA_ENTRY STV_DEFAULT"
_Z29vector_add_kernel_multiblocksPfS_S_i:
.text._Z29vector_add_kernel_multiblocksPfS_S_i:
[----:B------:R-:W-:Y:S01]  /*0000*/  LDC R1, c[0x0][0x37c] ;  /* 0x0000df00ff017b82 */ /* 0x000fe20000000800 */
[----:B------:R-:W0:Y:S07]  /*0010*/  S2R R3, SR_TID.X ;  /* 0x0000000000037919 */ /* 0x000e2e0000002100 */
[----:B------:R-:W0:Y:S01]  /*0020*/  S2UR UR4, SR_CTAID.X ;  /* 0x00000000000479c3 */ /* 0x000e220000002500 */
[----:B------:R-:W1:Y:S07]  /*0030*/  LDCU UR6, c[0x0][0x398] ;  /* 0x00007300ff0677ac */ /* 0x000e6e0008000800 */
[----:B------:R-:W0:Y:S01]  /*0040*/  LDC R0, c[0x0][0x360] ;  /* 0x0000d800ff007b82 */ /* 0x000e220000000800 */
[----:B------:R-:W2:Y:S01]  /*0050*/  LDCU UR5, c[0x0][0x370] ;  /* 0x00006e00ff0577ac */ /* 0x000ea20008000800 */
[----:B0-----:R-:W-:-:S02]  /*0060*/  IMAD R3, R0, UR4, R3 ;  /* 0x0000000400037c24 */ /* 0x001fc4000f8e0203 */
[----:B--2---:R-:W-:-:S03]  /*0070*/  IMAD R0, R0, UR5, RZ ;  /* 0x0000000500007c24 */ /* 0x004fc6000f8e02ff */
[----:B-1----:R-:W-:-:S13]  /*0080*/  ISETP.GE.AND P0, PT, R3, UR6, PT ;  /* 0x0000000603007c0c */ /* 0x002fda000bf06270 */
[----:B------:R-:W-:Y:S05]  /*0090*/  @P0 EXIT ;  /* 0x000000000000094d */ /* 0x000fea0003800000 */
[----:B------:R-:W0:Y:S01]  /*00a0*/  I2F.U32.RP R8, R0 ;  /* 0x0000000000087306 */ /* 0x000e220000209000 */
[----:B------:R-:W-:Y:S01]  /*00b0*/  IADD3 R2, PT, PT, R0, R3, RZ ;  /* 0x0000000300027210 */ /* 0x000fe20007ffe0ff */
[----:B------:R-:W1:Y:S01]  /*00c0*/  LDCU.64 UR4, c[0x0][0x358] ;  /* 0x00006b00ff0477ac */ /* 0x000e620008000a00 */
[----:B------:R-:W-:Y:S01]  /*00d0*/  IADD3 R9, PT, PT, RZ, -R0, RZ ;  /* 0x80000000ff097210 */ /* 0x000fe20007ffe0ff */
[----:B------:R-:W-:Y:S01]  /*00e0*/  BSSY.RECONVERGENT B0, `(.L_x_0) ;  /* 0x000002b000007945 */ /* 0x000fe20003800200 */
[C---:B------:R-:W-:Y:S02]  /*00f0*/  ISETP.GE.AND P0, PT, R2.reuse, UR6, PT ;  /* 0x0000000602007c0c */ /* 0x040fe4000bf06270 */
[----:B------:R-:W-:Y:S02]  /*0100*/  VIMNMX R7, PT, PT, R2, UR6, !PT ;  /* 0x0000000602077c48 */ /* 0x000fe4000ffe0100 */
[----:B------:R-:W-:Y:S02]  /*0110*/  SEL R6, RZ, 0x1, P0 ;  /* 0x00000001ff067807 */ /* 0x000fe40000000000 */
[----:B------:R-:W-:-:S02]  /*0120*/  ISETP.NE.U32.AND P2, PT, R0, RZ, PT ;  /* 0x000000ff0000720c */ /* 0x000fc40003f45070 */
[----:B------:R-:W-:Y:S01]  /*0130*/  IADD3 R7, PT, PT, R7, -R2, -R6 ;  /* 0x8000000207077210 */ /* 0x000fe20007ffe806 */
[----:B0-----:R-:W0:Y:S02]  /*0140*/  MUFU.RCP R8, R8 ;  /* 0x0000000800087308 */ /* 0x001e240000001000 */
[----:B0-----:R-:W-:-:S06]  /*0150*/  IADD3 R4, PT, PT, R8, 0xffffffe, RZ ;  /* 0x0ffffffe08047810 */ /* 0x001fcc0007ffe0ff */
[----:B------:R0:W2:Y:S02]  /*0160*/  F2I.FTZ.U32.TRUNC.NTZ R5, R4 ;  /* 0x0000000400057305 */ /* 0x0000a4000021f000 */
[----:B0-----:R-:W-:Y:S02]  /*0170*/  HFMA2 R4, -RZ, RZ, 0, 0 ;  /* 0x00000000ff047431 */ /* 0x001fe400000001ff */
[----:B--2---:R-:W-:-:S04]  /*0180*/  IMAD R9, R9, R5, RZ ;  /* 0x0000000509097224 */ /* 0x004fc800078e02ff */
[----:B------:R-:W-:-:S06]  /*0190*/  IMAD.HI.U32 R8, R5, R9, R4 ;  /* 0x0000000905087227 */ /* 0x000fcc00078e0004 */
[----:B------:R-:W-:-:S05]  /*01a0*/  IMAD.HI.U32 R5, R8, R7, RZ ;  /* 0x0000000708057227 */ /* 0x000fca00078e00ff */
[----:B------:R-:W-:-:S05]  /*01b0*/  IADD3 R2, PT, PT, -R5, RZ, RZ ;  /* 0x000000ff05027210 */ /* 0x000fca0007ffe1ff */
[----:B------:R-:W-:-:S05]  /*01c0*/  IMAD R7, R0, R2, R7 ;  /* 0x0000000200077224 */ /* 0x000fca00078e0207 */
[----:B------:R-:W-:-:S13]  /*01d0*/  ISETP.GE.U32.AND P0, PT, R7, R0, PT ;  /* 0x000000000700720c */ /* 0x000fda0003f06070 */
[----:B------:R-:W-:Y:S02]  /*01e0*/  @P0 IADD3 R7, PT, PT, -R0, R7, RZ ;  /* 0x0000000700070210 */ /* 0x000fe40007ffe1ff */
[----:B------:R-:W-:Y:S02]  /*01f0*/  @P0 IADD3 R5, PT, PT, R5, 0x1, RZ ;  /* 0x0000000105050810 */ /* 0x000fe40007ffe0ff */
[----:B------:R-:W-:-:S13]  /*0200*/  ISETP.GE.U32.AND P1, PT, R7, R0, PT ;  /* 0x000000000700720c */ /* 0x000fda0003f26070 */
[----:B------:R-:W-:Y:S02]  /*0210*/  @P1 IADD3 R5, PT, PT, R5, 0x1, RZ ;  /* 0x0000000105051810 */ /* 0x000fe40007ffe0ff */
[----:B------:R-:W-:-:S04]  /*0220*/  @!P2 LOP3.LUT R5, RZ, R0, RZ, 0x33, !PT ;  /* 0x00000000ff05a212 */ /* 0x000fc800078e33ff */
[----:B------:R-:W-:-:S04]  /*0230*/  IADD3 R2, PT, PT, R6, R5, RZ ;  /* 0x0000000506027210 */ /* 0x000fc80007ffe0ff */
[C---:B------:R-:W-:Y:S02]  /*0240*/  LOP3.LUT R4, R2.reuse, 0x3, RZ, 0xc0, !PT ;  /* 0x0000000302047812 */ /* 0x040fe400078ec0ff */
[----:B------:R-:W-:Y:S02]  /*0250*/  ISETP.GE.U32.AND P1, PT, R2, 0x3, PT ;  /* 0x000000030200780c */ /* 0x000fe40003f26070 */
[----:B------:R-:W-:-:S13]  /*0260*/  ISETP.NE.AND P0, PT, R4, 0x3, PT ;  /* 0x000000030400780c */ /* 0x000fda0003f05270 */
[----:B-1----:R-:W-:Y:S05]  /*0270*/  @!P0 BRA `(.L_x_1) ;  /* 0x0000000000448947 */ /* 0x002fea0003800000 */
[----:B------:R-:W0:Y:S01]  /*0280*/  LDC.64 R4, c[0x0][0x390] ;  /* 0x0000e400ff047b82 */ /* 0x000e220000000a00 */
[----:B------:R-:W-:-:S04]  /*0290*/  IADD3 R2, PT, PT, R2, 0x1, RZ ;  /* 0x0000000102027810 */ /* 0x000fc80007ffe0ff */
[----:B------:R-:W-:-:S03]  /*02a0*/  LOP3.LUT R2, R2, 0x3, RZ, 0xc0, !PT ;  /* 0x0000000302027812 */ /* 0x000fc600078ec0ff */
[----:B------:R-:W1:Y:S01]  /*02b0*/  LDC.64 R6, c[0x0][0x380] ;  /* 0x0000e000ff067b82 */ /* 0x000e620000000a00 */
[----:B------:R-:W-:-:S07]  /*02c0*/  IADD3 R2, PT, PT, -R2, RZ, RZ ;  /* 0x000000ff02027210 */ /* 0x000fce0007ffe1ff */
[----:B------:R-:W2:Y:S02]  /*02d0*/  LDC.64 R8, c[0x0][0x388] ;  /* 0x0000e200ff087b82 */ /* 0x000ea40000000a00 */
.L_x_2:
[----:B0-----:R-:W-:-:S04]  /*02e0*/  IMAD.WIDE R12, R3, 0x4, R4 ;  /* 0x00000004030c7825 */ /* 0x001fc800078e0204 */
[C---:B--2---:R-:W-:Y:S02]  /*02f0*/  IMAD.WIDE R14, R3.reuse, 0x4, R8 ;  /* 0x00000004030e7825 */ /* 0x044fe400078e0208 */
[----:B------:R-:W2:Y:S04]  /*0300*/  LDG.E R13, desc[UR4][R12.64] ;  /* 0x000000040c0d7981 */ /* 0x000ea8000c1e1900 */
[----:B------:R-:W2:Y:S01]  /*0310*/  LDG.E R14, desc[UR4][R14.64] ;  /* 0x000000040e0e7981 */ /* 0x000ea2000c1e1900 */
[----:B-1-3--:R-:W-:Y:S01]  /*0320*/  IMAD.WIDE R10, R3, 0x4, R6 ;  /* 0x00000004030a7825 */ /* 0x00afe200078e0206 */
[----:B------:R-:W-:Y:S02]  /*0330*/  IADD3 R2, PT, PT, R2, 0x1, RZ ;  /* 0x0000000102027810 */ /* 0x000fe40007ffe0ff */
[----:B------:R-:W-:-:S02]  /*0340*/  IADD3 R3, PT, PT, R0, R3, RZ ;  /* 0x0000000300037210 */ /* 0x000fc40007ffe0ff */
[----:B------:R-:W-:Y:S01]  /*0350*/  ISETP.NE.AND P0, PT, R2, RZ, PT ;  /* 0x000000ff0200720c */ /* 0x000fe20003f05270 */
[----:B--2---:R-:W-:-:S05]  /*0360*/  FADD R17, R14, R13 ;  /* 0x0000000d0e117221 */ /* 0x004fca0000000000 */
[----:B------:R3:W-:Y:S07]  /*0370*/  STG.E desc[UR4][R10.64], R17 ;  /* 0x000000110a007986 */ /* 0x0007ee000c101904 */
[----:B------:R-:W-:Y:S05]  /*0380*/  @P0 BRA `(.L_x_2) ;  /* 0xfffffffc00d40947 */ /* 0x000fea000383ffff */
.L_x_1:
[----:B------:R-:W-:Y:S05]  /*0390*/  BSYNC.RECONVERGENT B0 ;  /* 0x0000000000007941 */ /* 0x000fea0003800200 */
.L_x_0:
[----:B------:R-:W-:Y:S05]  /*03a0*/  @!P1 EXIT ;  /* 0x000000000000994d */ /* 0x000fea0003800000 */
.L_x_3:
[----:B------:R-:W3:Y:S08]  /*03b0*/  LDC.64 R4, c[0x0][0x388] ;  /* 0x0000e200ff047b82 */ /* 0x000ef00000000a00 */
[----:B------:R-:W0:Y:S01]  /*03c0*/  LDC.64 R6, c[0x0][0x390] ;  /* 0x0000e400ff067b82 */ /* 0x000e220000000a00 */
[----:B---3--:R-:W-:-:S07]  /*03d0*/  IMAD.WIDE R10, R3, 0x4, R4 ;  /* 0x00000004030a7825 */ /* 0x008fce00078e0204 */
[----:B------:R-:W1:Y:S01]  /*03e0*/  LDC.64 R4, c[0x0][0x380] ;  /* 0x0000e000ff047b82 */ /* 0x000e620000000a00 */
[----:B--2---:R-:W2:Y:S01]  /*03f0*/  LDG.E R2, desc[UR4][R10.64] ;  /* 0x000000040a027981 */ /* 0x004ea2000c1e1900 */
[----:B0-----:R-:W-:-:S05]  /*0400*/  IMAD.WIDE R12, R3, 0x4, R6 ;  /* 0x00000004030c7825 */ /* 0x001fca00078e0206 */
[----:B------:R-:W2:Y:S01]  /*0410*/  LDG.E R7, desc[UR4][R12.64] ;  /* 0x000000040c077981 */ /* 0x000ea2000c1e1900 */
[----:B-1----:R-:W-:-:S04]  /*0420*/  IMAD.WIDE R16, R3, 0x4, R4 ;  /* 0x0000000403107825 */ /* 0x002fc800078e0204 */
[----:B------:R-:W-:-:S04]  /*0430*/  IMAD.WIDE R4, R0, 0x4, R10 ;  /* 0x0000000400047825 */ /* 0x000fc800078e020a */
[----:B--2---:R-:W-:Y:S01]  /*0440*/  FADD R19, R2, R7 ;  /* 0x0000000702137221 */ /* 0x004fe20000000000 */
[----:B------:R-:W-:-:S04]  /*0450*/  IMAD.WIDE R6, R0, 0x4, R12 ;  /* 0x0000000400067825 */ /* 0x000fc800078e020c */
[----:B------:R0:W-:Y:S04]  /*0460*/  STG.E desc[UR4][R16.64], R19 ;  /* 0x0000001310007986 */ /* 0x0001e8000c101904 */
[----:B------:R-:W2:Y:S04]  /*0470*/  LDG.E R2, desc[UR4][R4.64] ;  /* 0x0000000404027981 */ /* 0x000ea8000c1e1900 */
[----:B------:R-:W2:Y:S01]  /*0480*/  LDG.E R15, desc[UR4][R6.64] ;  /* 0x00000004060f7981 */ /* 0x000ea2000c1e1900 */
[----:B------:R-:W-:-:S04]  /*0490*/  IMAD.WIDE R8, R0, 0x4, R16 ;  /* 0x0000000400087825 */ /* 0x000fc800078e0210 */
[----:B------:R-:W-:-:S04]  /*04a0*/  IMAD.WIDE R10, R0, 0x4, R4 ;  /* 0x00000004000a7825 */ /* 0x000fc800078e0204 */
[----:B------:R-:W-:-:S04]  /*04b0*/  IMAD.WIDE R12, R0, 0x4, R6 ;  /* 0x00000004000c7825 */ /* 0x000fc800078e0206 */
[----:B--2---:R-:W-:-:S05]  /*04c0*/  FADD R21, R2, R15 ;  /* 0x0000000f02157221 */ /* 0x004fca0000000000 */
        /* <DEDUP_REMOVED lines=8> */
[----:B------:R-:W1:Y:S04]  /*0550*/  LDG.E R4, desc[UR4][R4.64] ;  /* 0x0000000404047981 */ /* 0x000e68000c1e1900 */
[----:B------:R-:W1:Y:S01]  /*0560*/  LDG.E R7, desc[UR4][R6.64] ;  /* 0x0000000406077981 */ /* 0x000e62000c1e1900 */
[C---:B0-----:R-:W-:Y:S01]  /*0570*/  IMAD.WIDE R16, R0.reuse, 0x4, R14 ;  /* 0x0000000400107825 */ /* 0x041fe200078e020e */
[----:B------:R-:W-:-:S04]  /*0580*/  LEA R3, R0, R3, 0x2 ;  /* 0x0000000300037211 */ /* 0x000fc800078e10ff */
[----:B------:R-:W-:Y:S01]  /*0590*/  ISETP.GE.AND P0, PT, R3, UR6, PT ;  /* 0x0000000603007c0c */ /* 0x000fe2000bf06270 */
[----:B-1----:R-:W-:-:S05]  /*05a0*/  FADD R9, R4, R7 ;  /* 0x0000000704097221 */ /* 0x002fca0000000000 */
[----:B------:R2:W-:Y:S07]  /*05b0*/  STG.E desc[UR4][R16.64], R9 ;  /* 0x0000000910007986 */ /* 0x0005ee000c101904 */
[----:B------:R-:W-:Y:S05]  /*05c0*/  @!P0 BRA `(.L_x_3) ;  /* 0xfffffffc00788947 */ /* 0x000fea000383ffff */
[----:B------:R-:W-:Y:S05]  /*05d0*/  EXIT ;  /* 0x000000000000794d */ /* 0x000fea0003800000 */
.L_x_4:
[----:B------:R-:W-:-:S00]  /*05e0*/  BRA `(.L_x_4) ;  /* 0xfffffffc00fc7947 */ /* 0x000fc0000383ffff */
[----:B------:R-:W-:-:S00]  /*05f0*/  NOP ;  /* 0x0000000000007918 */ /* 0x000fc00000000000 */
        /* <DEDUP_REMOVED lines=8> */
.L_x_16:


//--------------------- .text._Z30vector_add_kernel_multithreadsPfS_S_i --------------------------
	.section	.text._Z30vector_add_kernel_multithreadsPfS_S_i,"ax",@progbits
	.align	128
        .global         _Z30vector_add_kernel_multithreadsPfS_S_i
        .type           _Z30vector_add_kernel_multithreadsPfS_S_i,@function
        .size           _Z30vector_add_kernel_multithreadsPfS_S_i,(.L_x_17 - _Z30vector_add_kernel_multithreadsPfS_S_i)
        .other          _Z30vector_add_kernel_multithreadsPfS_S_i,@"STO_CUDA_ENTRY STV_DEFAULT"
_Z30vector_add_kernel_multithreadsPfS_S_i:
.text._Z30vector_add_kernel_multithreadsPfS_S_i:
[----:B------:R-:W-:Y:S01]  /*0000*/  LDC R1, c[0x0][0x37c] ;  /* 0x0000df00ff017b82 */ /* 0x000fe20000000800 */
[----:B------:R-:W0:Y:S01]  /*0010*/  S2R R5, SR_TID.X ;  /* 0x0000000000057919 */ /* 0x000e220000002100 */
[----:B------:R-:W0:Y:S06]  /*0020*/  LDCU UR6, c[0x0][0x398] ;  /* 0x00007300ff0677ac */ /* 0x000e2c0008000800 */
[----:B------:R-:W1:Y:S01]  /*0030*/  LDC R0, c[0x0][0x360] ;  /* 0x0000d800ff007b82 */ /* 0x000e620000000800 */
[----:B0-----:R-:W-:-:S13]  /*0040*/  ISETP.GE.AND P0, PT, R5, UR6, PT ;  /* 0x0000000605007c0c */ /* 0x001fda000bf06270 */
[----:B------:R-:W-:Y:S05]  /*0050*/  @P0 EXIT ;  /* 0x000000000000094d */ /* 0x000fea0003800000 */
[----:B-1----:R-:W0:Y:S01]  /*0060*/  I2F.U32.RP R8, R0 ;  /* 0x0000000000087306 */ /* 0x002e220000209000 */
[----:B------:R-:W-:Y:S01]  /*0070*/  IADD3 R4, PT, PT, R5, R0, RZ ;  /* 0x0000000005047210 */ /* 0x000fe20007ffe0ff */
[----:B------:R-:W1:Y:S01]  /*0080*/  LDCU.64 UR4, c[0x0][0x358] ;  /* 0x00006b00ff0477ac */ /* 0x000e620008000a00 */
[----:B------:R-:W-:Y:S01]  /*0090*/  ISETP.NE.U32.AND P2, PT, R0, RZ, PT ;  /* 0x000000ff0000720c */ /* 0x000fe20003f45070 */
[----:B------:R-:W-:Y:S01]  /*00a0*/  BSSY.RECONVERGENT B0, `(.L_x_5) ;  /* 0x000002f000007945 */ /* 0x000fe20003800200 */
[C---:B------:R-:W-:Y:S01]  /*00b0*/  ISETP.GE.U32.AND P0, PT, R4.reuse, UR6, PT ;  /* 0x0000000604007c0c */ /* 0x040fe2000bf06070 */
[----:B------:R-:W2:Y:S01]  /*00c0*/  LDCU.64 UR8, c[0x0][0x390] ;  /* 0x00007200ff0877ac */ /* 0x000ea20008000a00 */
[----:B------:R-:W-:Y:S02]  /*00d0*/  VIMNMX.U32 R7, PT, PT, R4, UR6, !PT ;  /* 0x0000000604077c48 */ /* 0x000fe4000ffe0000 */
[----:B------:R-:W-:Y:S01]  /*00e0*/  SEL R6, RZ, 0x1, P0 ;  /* 0x00000001ff067807 */ /* 0x000fe20000000000 */
[----:B------:R-:W3:Y:S03]  /*00f0*/  LDCU.128 UR12, c[0x0][0x380] ;  /* 0x00007000ff0c77ac */ /* 0x000ee60008000c00 */
[----:B------:R-:W-:Y:S01]  /*0100*/  IADD3 R7, PT, PT, R7, -R4, -R6 ;  /* 0x8000000407077210 */ /* 0x000fe20007ffe806 */
[----:B0-----:R-:W0:Y:S02]  /*0110*/  MUFU.RCP R8, R8 ;  /* 0x0000000800087308 */ /* 0x001e240000001000 */
[----:B0-----:R-:W-:-:S06]  /*0120*/  IADD3 R2, PT, PT, R8, 0xffffffe, RZ ;  /* 0x0ffffffe08027810 */ /* 0x001fcc0007ffe0ff */
[----:B------:R0:W4:Y:S02]  /*0130*/  F2I.FTZ.U32.TRUNC.NTZ R3, R2 ;  /* 0x0000000200037305 */ /* 0x000124000021f000 */
[----:B0-----:R-:W-:Y:S02]  /*0140*/  IMAD.MOV.U32 R2, RZ, RZ, RZ ;  /* 0x000000ffff027224 */ /* 0x001fe400078e00ff */
[----:B----4-:R-:W-:-:S04]  /*0150*/  IMAD.MOV R9, RZ, RZ, -R3 ;  /* 0x000000ffff097224 */ /* 0x010fc800078e0a03 */
[----:B------:R-:W-:-:S04]  /*0160*/  IMAD R9, R9, R0, RZ ;  /* 0x0000000009097224 */ /* 0x000fc800078e02ff */
[----:B------:R-:W-:-:S06]  /*0170*/  IMAD.HI.U32 R8, R3, R9, R2 ;  /* 0x0000000903087227 */ /* 0x000fcc00078e0002 */
[----:B------:R-:W-:-:S05]  /*0180*/  IMAD.HI.U32 R3, R8, R7, RZ ;  /* 0x0000000708037227 */ /* 0x000fca00078e00ff */
[----:B------:R-:W-:-:S05]  /*0190*/  IADD3 R2, PT, PT, -R3, RZ, RZ ;  /* 0x000000ff03027210 */ /* 0x000fca0007ffe1ff */
[----:B------:R-:W-:-:S05]  /*01a0*/  IMAD R7, R0, R2, R7 ;  /* 0x0000000200077224 */ /* 0x000fca00078e0207 */
[----:B------:R-:W-:-:S13]  /*01b0*/  ISETP.GE.U32.AND P0, PT, R7, R0, PT ;  /* 0x000000000700720c */ /* 0x000fda0003f06070 */
[----:B------:R-:W-:Y:S01]  /*01c0*/  @P0 IMAD.IADD R7, R7, 0x1, -R0 ;  /* 0x0000000107070824 */ /* 0x000fe200078e0a00 */
[----:B------:R-:W-:-:S04]  /*01d0*/  @P0 IADD3 R3, PT, PT, R3, 0x1, RZ ;  /* 0x0000000103030810 */ /* 0x000fc80007ffe0ff */
[----:B------:R-:W-:-:S13]  /*01e0*/  ISETP.GE.U32.AND P1, PT, R7, R0, PT ;  /* 0x000000000700720c */ /* 0x000fda0003f26070 */
[----:B------:R-:W-:Y:S01]  /*01f0*/  @P1 VIADD R3, R3, 0x1 ;  /* 0x0000000103031836 */ /* 0x000fe20000000000 */
[----:B------:R-:W-:-:S04]  /*0200*/  @!P2 LOP3.LUT R3, RZ, R0, RZ, 0x33, !PT ;  /* 0x00000000ff03a212 */ /* 0x000fc800078e33ff */
[----:B------:R-:W-:-:S04]  /*0210*/  IADD3 R2, PT, PT, R6, R3, RZ ;  /* 0x0000000306027210 */ /* 0x000fc80007ffe0ff */
[C---:B------:R-:W-:Y:S02]  /*0220*/  LOP3.LUT R3, R2.reuse, 0x3, RZ, 0xc0, !PT ;  /* 0x0000000302037812 */ /* 0x040fe400078ec0ff */
[----:B------:R-:W-:Y:S02]  /*0230*/  ISETP.GE.U32.AND P0, PT, R2, 0x3, PT ;  /* 0x000000030200780c */ /* 0x000fe40003f06070 */
[----:B------:R-:W-:-:S13]  /*0240*/  ISETP.NE.AND P1, PT, R3, 0x3, PT ;  /* 0x000000030300780c */ /* 0x000fda0003f25270 */
[----:B-123--:R-:W-:Y:S05]  /*0250*/  @!P1 BRA `(.L_x_6) ;  /* 0x00000000004c9947 */ /* 0x00efea0003800000 */
[----:B------:R-:W-:-:S04]  /*0260*/  IADD3 R2, PT, PT, R2, 0x1, RZ ;  /* 0x0000000102027810 */ /* 0x000fc80007ffe0ff */
[----:B------:R-:W-:Y:S01]  /*0270*/  LOP3.LUT R4, R2, 0x3, RZ, 0xc0, !PT ;  /* 0x0000000302047812 */ /* 0x000fe200078ec0ff */
[----:B------:R-:W-:-:S04]  /*0280*/  IMAD.WIDE.U32 R2, R5, 0x4, RZ ;  /* 0x0000000405027825 */ /* 0x000fc800078e00ff */
[----:B------:R-:W-:Y:S02]  /*0290*/  IMAD R5, R4, R0, R5 ;  /* 0x0000000004057224 */ /* 0x000fe400078e0205 */
[----:B------:R-:W-:-:S07]  /*02a0*/  IMAD.MOV R4, RZ, RZ, -R4 ;  /* 0x000000ffff047224 */ /* 0x000fce00078e0a04 */
.L_x_7:
[C---:B------:R-:W-:Y:S02]  /*02b0*/  IADD3 R8, P2, PT, R2.reuse, UR8, RZ ;  /* 0x0000000802087c10 */ /* 0x040fe4000ff5e0ff */
[----:B------:R-:W-:Y:S02]  /*02c0*/  IADD3 R6, P1, PT, R2, UR14, RZ ;  /* 0x0000000e02067c10 */ /* 0x000fe4000ff3e0ff */
[C---:B------:R-:W-:Y:S02]  /*02d0*/  IADD3.X R9, PT, PT, R3.reuse, UR9, RZ, P2, !PT ;  /* 0x0000000903097c10 */ /* 0x040fe400097fe4ff */
[----:B------:R-:W-:-:S04]  /*02e0*/  IADD3.X R7, PT, PT, R3, UR15, RZ, P1, !PT ;  /* 0x0000000f03077c10 */ /* 0x000fc80008ffe4ff */
[----:B------:R-:W2:Y:S04]  /*02f0*/  LDG.E R9, desc[UR4][R8.64] ;  /* 0x0000000408097981 */ /* 0x000ea8000c1e1900 */
[----:B------:R-:W2:Y:S01]  /*0300*/  LDG.E R6, desc[UR4][R6.64] ;  /* 0x0000000406067981 */ /* 0x000ea2000c1e1900 */
[----:B0-----:R-:W-:-:S04]  /*0310*/  IADD3 R10, P1, PT, R2, UR12, RZ ;  /* 0x0000000c020a7c10 */ /* 0x001fc8000ff3e0ff */
[----:B------:R-:W-:Y:S02]  /*0320*/  IADD3.X R11, PT, PT, R3, UR13, RZ, P1, !PT ;  /* 0x0000000d030b7c10 */ /* 0x000fe40008ffe4ff */
[----:B------:R-:W-:-:S04]  /*0330*/  IADD3 R4, PT, PT, R4, 0x1, RZ ;  /* 0x0000000104047810 */ /* 0x000fc80007ffe0ff */
[----:B------:R-:W-:Y:S01]  /*0340*/  ISETP.NE.AND P1, PT, R4, RZ, PT ;  /* 0x000000ff0400720c */ /* 0x000fe20003f25270 */
[----:B------:R-:W-:-:S04]  /*0350*/  IMAD.WIDE.U32 R2, R0, 0x4, R2 ;  /* 0x0000000400027825 */ /* 0x000fc800078e0002 */
[----:B--2---:R-:W-:-:S05]  /*0360*/  FADD R13, R6, R9 ;  /* 0x00000009060d7221 */ /* 0x004fca0000000000 */
[----:B------:R0:W-:Y:S03]  /*0370*/  STG.E desc[UR4][R10.64], R13 ;  /* 0x0000000d0a007986 */ /* 0x0001e6000c101904 */
[----:B------:R-:W-:Y:S05]  /*0380*/  @P1 BRA `(.L_x_7) ;  /* 0xfffffffc00c81947 */ /* 0x000fea000383ffff */
.L_x_6:
[----:B------:R-:W-:Y:S05]  /*0390*/  BSYNC.RECONVERGENT B0 ;  /* 0x0000000000007941 */ /* 0x000fea0003800200 */
.L_x_5:
[----:B------:R-:W-:Y:S05]  /*03a0*/  @!P0 EXIT ;  /* 0x000000000000894d */ /* 0x000fea0003800000 */
.L_x_8:
[----:B------:R-:W0:Y:S08]  /*03b0*/  LDC.64 R6, c[0x0][0x388] ;  /* 0x0000e200ff067b82 */ /* 0x000e300000000a00 */
[----:B------:R-:W1:Y:S08]  /*03c0*/  LDC.64 R2, c[0x0][0x390] ;  /* 0x0000e400ff027b82 */ /* 0x000e700000000a00 */
[----:B--2---:R-:W2:Y:S01]  /*03d0*/  LDC.64 R8, c[0x0][0x380] ;  /* 0x0000e000ff087b82 */ /* 0x004ea20000000a00 */
[----:B0-----:R-:W-:-:S06]  /*03e0*/  IMAD.WIDE.U32 R10, R5, 0x4, R6 ;  /* 0x00000004050a7825 */ /* 0x001fcc00078e0006 */
[----:B------:R-:W3:Y:S01]  /*03f0*/  LDG.E R10, desc[UR4][R10.64] ;  /* 0x000000040a0a7981 */ /* 0x000ee2000c1e1900 */
[----:B-1----:R-:W-:-:S06]  /*0400*/  IMAD.WIDE.U32 R12, R5, 0x4, R2 ;  /* 0x00000004050c7825 */ /* 0x002fcc00078e0002 */
[----:B------:R-:W3:Y:S01]  /*0410*/  LDG.E R13, desc[UR4][R12.64] ;  /* 0x000000040c0d7981 */ /* 0x000ee2000c1e1900 */
[----:B------:R-:W-:Y:S01]  /*0420*/  IADD3 R19, PT, PT, R0, R5, RZ ;  /* 0x0000000500137210 */ /* 0x000fe20007ffe0ff */
[----:B--2---:R-:W-:-:S04]  /*0430*/  IMAD.WIDE.U32 R4, R5, 0x4, R8 ;  /* 0x0000000405047825 */ /* 0x004fc800078e0008 */
[----:B------:R-:W-:-:S04]  /*0440*/  IMAD.WIDE.U32 R14, R19, 0x4, R6 ;  /* 0x00000004130e7825 */ /* 0x000fc800078e0006 */
[----:B------:R-:W-:-:S04]  /*0450*/  IMAD.WIDE.U32 R16, R19, 0x4, R2 ;  /* 0x0000000413107825 */ /* 0x000fc800078e0002 */
[----:B---3--:R-:W-:-:S05]  /*0460*/  FADD R21, R10, R13 ;  /* 0x0000000d0a157221 */ /* 0x008fca0000000000 */
[----:B------:R0:W-:Y:S04]  /*0470*/  STG.E desc[UR4][R4.64], R21 ;  /* 0x0000001504007986 */ /* 0x0001e8000c101904 */
[----:B------:R-:W2:Y:S04]  /*0480*/  LDG.E R14, desc[UR4][R14.64] ;  /* 0x000000040e0e7981 */ /* 0x000ea8000c1e1900 */
[----:B------:R-:W2:Y:S01]  /*0490*/  LDG.E R17, desc[UR4][R16.64] ;  /* 0x0000000410117981 */ /* 0x000ea2000c1e1900 */
[C---:B------:R-:W-:Y:S02]  /*04a0*/  IMAD.IADD R25, R19.reuse, 0x1, R0 ;  /* 0x0000000113197824 */ /* 0x040fe400078e0200 */
[----:B------:R-:W-:-:S04]  /*04b0*/  IMAD.WIDE.U32 R10, R19, 0x4, R8 ;  /* 0x00000004130a7825 */ /* 0x000fc800078e0008 */
[----:B------:R-:W-:-:S04]  /*04c0*/  IMAD.WIDE.U32 R12, R25, 0x4, R6 ;  /* 0x00000004190c7825 */ /* 0x000fc800078e0006 */
[----:B------:R-:W-:-:S04]  /*04d0*/  IMAD.WIDE.U32 R18, R25, 0x4, R2 ;  /* 0x0000000419127825 */ /* 0x000fc800078e0002 */
[----:B--2---:R-:W-:-:S05]  /*04e0*/  FADD R23, R14, R17 ;  /* 0x000000110e177221 */ /* 0x004fca0000000000 */
[----:B------:R1:W-:Y:S04]  /*04f0*/  STG.E desc[UR4][R10.64], R23 ;  /* 0x000000170a007986 */ /* 0x0003e8000c101904 */
[----:B------:R-:W2:Y:S04]  /*0500*/  LDG.E R12, desc[UR4][R12.64] ;  /* 0x000000040c0c7981 */ /* 0x000ea8000c1e1900 */
[----:B------:R-:W2:Y:S01]  /*0510*/  LDG.E R19, desc[UR4][R18.64] ;  /* 0x0000000412137981 */ /* 0x000ea2000c1e1900 */
[C---:B0-----:R-:W-:Y:S01]  /*0520*/  IADD3 R5, PT, PT, R25.reuse, R0, RZ ;  /* 0x0000000019057210 */ /* 0x041fe20007ffe0ff */
[----:B------:R-:W-:-:S04]  /*0530*/  IMAD.WIDE.U32 R14, R25, 0x4, R8 ;  /* 0x00000004190e7825 */ /* 0x000fc800078e0008 */
[----:B------:R-:W-:-:S04]  /*0540*/  IMAD.WIDE.U32 R6, R5, 0x4, R6 ;  /* 0x0000000405067825 */ /* 0x000fc800078e0006 */
[----:B------:R-:W-:-:S04]  /*0550*/  IMAD.WIDE.U32 R2, R5, 0x4, R2 ;  /* 0x0000000405027825 */ /* 0x000fc800078e0002 */
[----:B--2---:R-:W-:-:S05]  /*0560*/  FADD R17, R12, R19 ;  /* 0x000000130c117221 */ /* 0x004fca0000000000 */
[----:B------:R2:W-:Y:S04]  /*0570*/  STG.E desc[UR4][R14.64], R17 ;  /* 0x000000110e007986 */ /* 0x0005e8000c101904 */
[----:B------:R-:W1:Y:S04]  /*0580*/  LDG.E R6, desc[UR4][R6.64] ;  /* 0x0000000406067981 */ /* 0x000e68000c1e1900 */
[----:B------:R-:W1:Y:S01]  /*0590*/  LDG.E R3, desc[UR4][R2.64] ;  /* 0x0000000402037981 */ /* 0x000e62000c1e1900 */
[C---:B------:R-:W-:Y:S01]  /*05a0*/  IMAD.WIDE.U32 R8, R5.reuse, 0x4, R8 ;  /* 0x0000000405087825 */ /* 0x040fe200078e0008 */
[----:B------:R-:W-:-:S04]  /*05b0*/  IADD3 R5, PT, PT, R5, R0, RZ ;  /* 0x0000000005057210 */ /* 0x000fc80007ffe0ff */
[----:B------:R-:W-:Y:S01]  /*05c0*/  ISETP.GE.AND P0, PT, R5, UR6, PT ;  /* 0x0000000605007c0c */ /* 0x000fe2000bf06270 */
[----:B-1----:R-:W-:-:S05]  /*05d0*/  FADD R11, R6, R3 ;  /* 0x00000003060b7221 */ /* 0x002fca0000000000 */
[----:B------:R2:W-:Y:S07]  /*05e0*/  STG.E desc[UR4][R8.64], R11 ;  /* 0x0000000b08007986 */ /* 0x0005ee000c101904 */
[----:B------:R-:W-:Y:S05]  /*05f0*/  @!P0 BRA `(.L_x_8) ;  /* 0xfffffffc006c8947 */ /* 0x000fea000383ffff */
[----:B------:R-:W-:Y:S05]  /*0600*/  EXIT ;  /* 0x000000000000794d */ /* 0x000fea0003800000 */
.L_x_9:
        /* <DEDUP_REMOVED lines=15> */
.L_x_17:


//--------------------- .text._Z17vector_add_kernelPfS_S_i --------------------------
	.section	.text._Z17vector_add_kernelPfS_S_i,"ax",@progbits
	.align	128
        .global         _Z17vector_add_kernelPfS_S_i
        .type           _Z17vector_add_kernelPfS_S_i,@function
        .size           _Z17vector_add_kernelPfS_S_i,(.L_x_18 - _Z17vector_add_kernelPfS_S_i)
        .other          _Z17vector_add_kernelPfS_S_i,@"STO_CUDA_ENTRY STV_DEFAULT"
_Z17vector_add_kernelPfS_S_i:
.text._Z17vector_add_kernelPfS_S_i:
[----:B------:R-:W-:Y:S08]  /*0000*/  LDC R1, c[0x0][0x37c] ;  /* 0x0000df00ff017b82 */ /* 0x000ff00000000800 */
[----:B------:R-:W0:Y:S02]  /*0010*/  LDC R2, c[0x0][0x398] ;  /* 0x0000e600ff027b82 */ /* 0x000e240000000800 */
[----:B0-----:R-:W-:-:S13]  /*0020*/  ISETP.GE.AND P0, PT, R2, 0x1, PT ;  /* 0x000000010200780c */ /* 0x001fda0003f06270 */
[----:B------:R-:W-:Y:S05]  /*0030*/  @!P0 EXIT ;  /* 0x000000000000894d */ /* 0x000fea0003800000 */
[C---:B------:R-:W-:Y:S01]  /*0040*/  ISETP.GE.U32.AND P1, PT, R2.reuse, 0x10, PT ;  /* 0x000000100200780c */ /* 0x040fe20003f26070 */
[----:B------:R-:W0:Y:S01]  /*0050*/  LDCU.64 UR10, c[0x0][0x358] ;  /* 0x00006b00ff0a77ac */ /* 0x000e220008000a00 */
[----:B------:R-:W-:Y:S01]  /*0060*/  LOP3.LUT R12, R2, 0xf, RZ, 0xc0, !PT ;  /* 0x0000000f020c7812 */ /* 0x000fe200078ec0ff */
[----:B------:R-:W-:-:S03]  /*0070*/  HFMA2 R0, -RZ, RZ, 0, 0 ;  /* 0x00000000ff007431 */ /* 0x000fc600000001ff */
[----:B------:R-:W-:-:S07]  /*0080*/  ISETP.NE.AND P0, PT, R12, RZ, PT ;  /* 0x000000ff0c00720c */ /* 0x000fce0003f05270 */
[----:B------:R-:W-:Y:S06]  /*0090*/  @!P1 BRA `(.L_x_10) ;  /* 0x0000000400789947 */ /* 0x000fec0003800000 */
[----:B------:R-:W1:Y:S01]  /*00a0*/  LDCU.128 UR12, c[0x0][0x380] ;  /* 0x00007000ff0c77ac */ /* 0x000e620008000c00 */
[----:B------:R-:W-:Y:S01]  /*00b0*/  LOP3.LUT R0, R2, 0x7ffffff0, RZ, 0xc0, !PT ;  /* 0x7ffffff002007812 */ /* 0x000fe200078ec0ff */
[----:B------:R-:W2:Y:S03]  /*00c0*/  LDCU.64 UR6, c[0x0][0x390] ;  /* 0x00007200ff0677ac */ /* 0x000ea60008000a00 */
[----:B------:R-:W-:Y:S01]  /*00d0*/  IADD3 R3, PT, PT, -R0, RZ, RZ ;  /* 0x000000ff00037210 */ /* 0x000fe20007ffe1ff */
[----:B-1----:R-:W-:Y:S02]  /*00e0*/  UIADD3 UR8, UP0, UPT, UR14, 0x20, URZ ;  /* 0x000000200e087890 */ /* 0x002fe4000ff1e0ff */
[----:B------:R-:W-:Y:S02]  /*00f0*/  UIADD3 UR4, UP2, UPT, UR12, 0x20, URZ ;  /* 0x000000200c047890 */ /* 0x000fe4000ff5e0ff */
[----:B--2---:R-:W-:-:S02]  /*0100*/  UIADD3 UR6, UP1, UPT, UR6, 0x20, URZ ;  /* 0x0000002006067890 */ /* 0x004fc4000ff3e0ff */
[----:B------:R-:W-:Y:S01]  /*0110*/  UIADD3.X UR9, UPT, UPT, URZ, UR15, URZ, UP0, !UPT ;  /* 0x0000000fff097290 */ /* 0x000fe200087fe4ff */
[----:B------:R-:W-:Y:S01]  /*0120*/  MOV R16, UR8 ;  /* 0x0000000800107c02 */ /* 0x000fe20008000f00 */
[----:B------:R-:W-:Y:S01]  /*0130*/  UIADD3.X UR5, UPT, UPT, URZ, UR13, URZ, UP2, !UPT ;  /* 0x0000000dff057290 */ /* 0x000fe200097fe4ff */
[----:B------:R-:W-:Y:S01]  /*0140*/  MOV R10, UR4 ;  /* 0x00000004000a7c02 */ /* 0x000fe20008000f00 */
[----:B------:R-:W-:Y:S01]  /*0150*/  UIADD3.X UR7, UPT, UPT, URZ, UR7, URZ, UP1, !UPT ;  /* 0x00000007ff077290 */ /* 0x000fe20008ffe4ff */
[----:B------:R-:W-:Y:S01]  /*0160*/  IMAD.U32 R11, RZ, RZ, UR6 ;  /* 0x00000006ff0b7e24 */ /* 0x000fe2000f8e00ff */
[----:B------:R-:W-:Y:S02]  /*0170*/  MOV R5, UR9 ;  /* 0x0000000900057c02 */ /* 0x000fe40008000f00 */
[----:B------:R-:W-:Y:S02]  /*0180*/  IMAD.U32 R13, RZ, RZ, UR5 ;  /* 0x00000005ff0d7e24 */ /* 0x000fe4000f8e00ff */
[----:B------:R-:W-:-:S07]  /*0190*/  MOV R14, UR7 ;  /* 0x00000007000e7c02 */ /* 0x000fce0008000f00 */
.L_x_11:
[----:B------:R-:W-:Y:S02]  /*01a0*/  MOV R4, R16 ;  /* 0x0000001000047202 */ /* 0x000fe40000000f00 */
[----:B------:R-:W-:Y:S02]  /*01b0*/  MOV R6, R11 ;  /* 0x0000000b00067202 */ /* 0x000fe40000000f00 */
[----:B------:R-:W-:Y:S01]  /*01c0*/  MOV R7, R14 ;  /* 0x0000000e00077202 */ /* 0x000fe20000000f00 */
[----:B0-2---:R-:W2:Y:S04]  /*01d0*/  LDG.E R8, desc[UR10][R4.64+-0x20] ;  /* 0xffffe00a04087981 */ /* 0x005ea8000c1e1900 */
[----:B------:R-:W2:Y:S02]  /*01e0*/  LDG.E R9, desc[UR10][R6.64+-0x20] ;  /* 0xffffe00a06097981 */ /* 0x000ea4000c1e1900 */
[----:B--2---:R-:W-:Y:S01]  /*01f0*/  FADD R11, R8, R9 ;  /* 0x00000009080b7221 */ /* 0x004fe20000000000 */
[----:B------:R-:W-:Y:S01]  /*0200*/  IMAD.MOV.U32 R8, RZ, RZ, R10 ;  /* 0x000000ffff087224 */ /* 0x000fe200078e000a */
[----:B------:R-:W-:-:S05]  /*0210*/  MOV R9, R13 ;  /* 0x0000000d00097202 */ /* 0x000fca0000000f00 */
[----:B------:R0:W-:Y:S04]  /*0220*/  STG.E desc[UR10][R8.64+-0x20], R11 ;  /* 0xffffe00b08007986 */ /* 0x0001e8000c10190a */
[----:B------:R-:W2:Y:S04]  /*0230*/  LDG.E R10, desc[UR10][R4.64+-0x1c] ;  /* 0xffffe40a040a7981 */ /* 0x000ea8000c1e1900 */
[----:B------:R-:W2:Y:S02]  /*0240*/  LDG.E R13, desc[UR10][R6.64+-0x1c] ;  /* 0xffffe40a060d7981 */ /* 0x000ea4000c1e1900 */
[----:B--2---:R-:W-:-:S05]  /*0250*/  FADD R13, R10, R13 ;  /* 0x0000000d0a0d7221 */ /* 0x004fca0000000000 */
[----:B------:R1:W-:Y:S04]  /*0260*/  STG.E desc[UR10][R8.64+-0x1c], R13 ;  /* 0xffffe40d08007986 */ /* 0x0003e8000c10190a */
[----:B------:R-:W2:Y:S04]  /*0270*/  LDG.E R10, desc[UR10][R4.64+-0x18] ;  /* 0xffffe80a040a7981 */ /* 0x000ea8000c1e1900 */
[----:B------:R-:W2:Y:S02]  /*0280*/  LDG.E R15, desc[UR10][R6.64+-0x18] ;  /* 0xffffe80a060f7981 */ /* 0x000ea4000c1e1900 */
[----:B--2---:R-:W-:-:S05]  /*0290*/  FADD R15, R10, R15 ;  /* 0x0000000f0a0f7221 */ /* 0x004fca0000000000 */
[----:B------:R2:W-:Y:S04]  /*02a0*/  STG.E desc[UR10][R8.64+-0x18], R15 ;  /* 0xffffe80f08007986 */ /* 0x0005e8000c10190a */
[----:B------:R-:W3:Y:S04]  /*02b0*/  LDG.E R10, desc[UR10][R4.64+-0x14] ;  /* 0xffffec0a040a7981 */ /* 0x000ee8000c1e1900 */
[----:B------:R-:W3:Y:S02]  /*02c0*/  LDG.E R17, desc[UR10][R6.64+-0x14] ;  /* 0xffffec0a06117981 */ /* 0x000ee4000c1e1900 */
[----:B---3--:R-:W-:-:S05]  /*02d0*/  FADD R17, R10, R17 ;  /* 0x000000110a117221 */ /* 0x008fca0000000000 */
[----:B------:R3:W-:Y:S04]  /*02e0*/  STG.E desc[UR10][R8.64+-0x14], R17 ;  /* 0xffffec1108007986 */ /* 0x0007e8000c10190a */
[----:B------:R-:W4:Y:S04]  /*02f0*/  LDG.E R10, desc[UR10][R4.64+-0x10] ;  /* 0xfffff00a040a7981 */ /* 0x000f28000c1e1900 */
[----:B0-----:R-:W4:Y:S02]  /*0300*/  LDG.E R11, desc[UR10][R6.64+-0x10] ;  /* 0xfffff00a060b7981 */ /* 0x001f24000c1e1900 */
[----:B----4-:R-:W-:-:S05]  /*0310*/  FADD R11, R10, R11 ;  /* 0x0000000b0a0b7221 */ /* 0x010fca0000000000 */
[----:B------:R0:W-:Y:S04]  /*0320*/  STG.E desc[UR10][R8.64+-0x10], R11 ;  /* 0xfffff00b08007986 */ /* 0x0001e8000c10190a */
[----:B------:R-:W4:Y:S04]  /*0330*/  LDG.E R10, desc[UR10][R4.64+-0xc] ;  /* 0xfffff40a040a7981 */ /* 0x000f28000c1e1900 */
[----:B-1----:R-:W4:Y:S02]  /*0340*/  LDG.E R13, desc[UR10][R6.64+-0xc] ;  /* 0xfffff40a060d7981 */ /* 0x002f24000c1e1900 */
[----:B----4-:R-:W-:-:S05]  /*0350*/  FADD R13, R10, R13 ;  /* 0x0000000d0a0d7221 */ /* 0x010fca0000000000 */
[----:B------:R1:W-:Y:S04]  /*0360*/  STG.E desc[UR10][R8.64+-0xc], R13 ;  /* 0xfffff40d08007986 */ /* 0x0003e8000c10190a */
[----:B------:R-:W4:Y:S04]  /*0370*/  LDG.E R10, desc[UR10][R4.64+-0x8] ;  /* 0xfffff80a040a7981 */ /* 0x000f28000c1e1900 */
[----:B--2---:R-:W4:Y:S02]  /*0380*/  LDG.E R15, desc[UR10][R6.64+-0x8] ;  /* 0xfffff80a060f7981 */ /* 0x004f24000c1e1900 */
[----:B----4-:R-:W-:-:S05]  /*0390*/  FADD R15, R10, R15 ;  /* 0x0000000f0a0f7221 */ /* 0x010fca0000000000 */
[----:B------:R2:W-:Y:S04]  /*03a0*/  STG.E desc[UR10][R8.64+-0x8], R15 ;  /* 0xfffff80f08007986 */ /* 0x0005e8000c10190a */
[----:B------:R-:W4:Y:S04]  /*03b0*/  LDG.E R10, desc[UR10][R4.64+-0x4] ;  /* 0xfffffc0a040a7981 */ /* 0x000f28000c1e1900 */
[----:B---3--:R-:W4:Y:S02]  /*03c0*/  LDG.E R17, desc[UR10][R6.64+-0x4] ;  /* 0xfffffc0a06117981 */ /* 0x008f24000c1e1900 */
[----:B----4-:R-:W-:-:S05]  /*03d0*/  FADD R17, R10, R17 ;  /* 0x000000110a117221 */ /* 0x010fca0000000000 */
        /* <DEDUP_REMOVED lines=26> */
[----:B--2---:R-:W4:Y:S01]  /*0580*/  LDG.E R15, desc[UR10][R6.64+0x18] ;  /* 0x0000180a060f7981 */ /* 0x004f22000c1e1900 */
[----:B------:R-:W-:Y:S01]  /*0590*/  IADD3 R3, PT, PT, R3, 0x10, RZ ;  /* 0x0000001003037810 */ /* 0x000fe20007ffe0ff */
[----:B----4-:R-:W-:-:S05]  /*05a0*/  FADD R15, R10, R15 ;  /* 0x0000000f0a0f7221 */ /* 0x010fca0000000000 */
[----:B------:R2:W-:Y:S04]  /*05b0*/  STG.E desc[UR10][R8.64+0x18], R15 ;  /* 0x0000180f08007986 */ /* 0x0005e8000c10190a */
[----:B------:R4:W5:Y:S04]  /*05c0*/  LDG.E R10, desc[UR10][R4.64+0x1c] ;  /* 0x00001c0a040a7981 */ /* 0x000968000c1e1900 */
[----:B---3--:R-:W5:Y:S01]  /*05d0*/  LDG.E R17, desc[UR10][R6.64+0x1c] ;  /* 0x00001c0a06117981 */ /* 0x008f62000c1e1900 */
[----:B------:R-:W-:Y:S02]  /*05e0*/  ISETP.NE.AND P1, PT, R3, RZ, PT ;  /* 0x000000ff0300720c */ /* 0x000fe40003f25270 */
[----:B0-----:R-:W-:-:S02]  /*05f0*/  IADD3 R11, P3, PT, R6, 0x40, RZ ;  /* 0x00000040060b7810 */ /* 0x001fc40007f7e0ff */
[----:B------:R-:W-:-:S03]  /*0600*/  IADD3 R16, P2, PT, R4, 0x40, RZ ;  /* 0x0000004004107810 */ /* 0x000fc60007f5e0ff */
[----:B------:R-:W-:Y:S01]  /*0610*/  IMAD.X R14, RZ, RZ, R7, P3 ;  /* 0x000000ffff0e7224 */ /* 0x000fe200018e0607 */
[----:B----4-:R-:W-:Y:S01]  /*0620*/  IADD3.X R5, PT, PT, RZ, R5, RZ, P2, !PT ;  /* 0x00000005ff057210 */ /* 0x010fe200017fe4ff */
[----:B-----5:R-:W-:Y:S01]  /*0630*/  FADD R17, R10, R17 ;  /* 0x000000110a117221 */ /* 0x020fe20000000000 */
[----:B------:R-:W-:-:S04]  /*0640*/  IADD3 R10, P4, PT, R8, 0x40, RZ ;  /* 0x00000040080a7810 */ /* 0x000fc80007f9e0ff */
[----:B------:R2:W-:Y:S01]  /*0650*/  STG.E desc[UR10][R8.64+0x1c], R17 ;  /* 0x00001c1108007986 */ /* 0x0005e2000c10190a */
[----:B-1----:R-:W-:Y:S01]  /*0660*/  IADD3.X R13, PT, PT, RZ, R9, RZ, P4, !PT ;  /* 0x00000009ff0d7210 */ /* 0x002fe200027fe4ff */
[----:B------:R-:W-:Y:S07]  /*0670*/  @P1 BRA `(.L_x_11) ;  /* 0xfffffff800c81947 */ /* 0x000fee000383ffff */
.L_x_10:
[----:B0-----:R-:W-:Y:S05]  /*0680*/  @!P0 EXIT ;  /* 0x000000000000894d */ /* 0x001fea0003800000 */
[----:B------:R-:W-:Y:S02]  /*0690*/  ISETP.GE.U32.AND P0, PT, R12, 0x8, PT ;  /* 0x000000080c00780c */ /* 0x000fe40003f06070 */
[----:B------:R-:W-:-:S04]  /*06a0*/  LOP3.LUT R14, R2, 0x7, RZ, 0xc0, !PT ;  /* 0x00000007020e7812 */ /* 0x000fc800078ec0ff */
[----:B------:R-:W-:-:S07]  /*06b0*/  ISETP.NE.AND P1, PT, R14, RZ, PT ;  /* 0x000000ff0e00720c */ /* 0x000fce0003f25270 */
[----:B------:R-:W-:Y:S06]  /*06c0*/  @!P0 BRA `(.L_x_12) ;  /* 0x00000000009c8947 */ /* 0x000fec0003800000 */
[----:B------:R-:W0:Y:S08]  /*06d0*/  LDC.64 R4, c[0x0][0x388] ;  /* 0x0000e200ff047b82 */ /* 0x000e300000000a00 */
[----:B------:R-:W1:Y:S08]  /*06e0*/  LDC.64 R6, c[0x0][0x390] ;  /* 0x0000e400ff067b82 */ /* 0x000e700000000a00 */
[----:B--2---:R-:W2:Y:S01]  /*06f0*/  LDC.64 R8, c[0x0][0x380] ;  /* 0x0000e000ff087b82 */ /* 0x004ea20000000a00 */
[----:B0-----:R-:W-:-:S05]  /*0700*/  IMAD.WIDE.U32 R4, R0, 0x4, R4 ;  /* 0x0000000400047825 */ /* 0x001fca00078e0004 */
[----:B------:R-:W3:Y:S01]  /*0710*/  LDG.E R3, desc[UR10][R4.64] ;  /* 0x0000000a04037981 */ /* 0x000ee2000c1e1900 */
[----:B-1----:R-:W-:-:S05]  /*0720*/  IMAD.WIDE.U32 R6, R0, 0x4, R6 ;  /* 0x0000000400067825 */ /* 0x002fca00078e0006 */
[----:B------:R-:W3:Y:S01]  /*0730*/  LDG.E R10, desc[UR10][R6.64] ;  /* 0x0000000a060a7981 */ /* 0x000ee2000c1e1900 */
[----:B--2---:R-:W-:-:S04]  /*0740*/  IMAD.WIDE.U32 R8, R0, 0x4, R8 ;  /* 0x0000000400087825 */ /* 0x004fc800078e0008 */
[----:B---3--:R-:W-:-:S05]  /*0750*/  FADD R3, R3, R10 ;  /* 0x0000000a03037221 */ /* 0x008fca0000000000 */
        /* <DEDUP_REMOVED lines=13> */
[----:B0-----:R-:W4:Y:S04]  /*0830*/  LDG.E R3, desc[UR10][R4.64+0x10] ;  /* 0x0000100a04037981 */ /* 0x001f28000c1e1900 */
[----:B------:R-:W4:Y:S02]  /*0840*/  LDG.E R10, desc[UR10][R6.64+0x10] ;  /* 0x0000100a060a7981 */ /* 0x000f24000c1e1900 */
        /* <DEDUP_REMOVED lines=10> */
[----:B------:R-:W2:Y:S04]  /*08f0*/  LDG.E R10, desc[UR10][R4.64+0x1c] ;  /* 0x00001c0a040a7981 */ /* 0x000ea8000c1e1900 */
[----:B---3--:R-:W2:Y:S01]  /*0900*/  LDG.E R15, desc[UR10][R6.64+0x1c] ;  /* 0x00001c0a060f7981 */ /* 0x008ea2000c1e1900 */
[----:B------:R-:W-:Y:S01]  /*0910*/  IADD3 R0, PT, PT, R0, 0x8, RZ ;  /* 0x0000000800007810 */ /* 0x000fe20007ffe0ff */
[----:B--2---:R-:W-:-:S05]  /*0920*/  FADD R15, R10, R15 ;  /* 0x0000000f0a0f7221 */ /* 0x004fca0000000000 */
[----:B------:R0:W-:Y:S02]  /*0930*/  STG.E desc[UR10][R8.64+0x1c], R15 ;  /* 0x00001c0f08007986 */ /* 0x0001e4000c10190a */
.L_x_12:
[----:B------:R-:W-:Y:S05]  /*0940*/  @!P1 EXIT ;  /* 0x000000000000994d */ /* 0x000fea0003800000 */
[----:B------:R-:W-:Y:S02]  /*0950*/  ISETP.GE.U32.AND P0, PT, R14, 0x4, PT ;  /* 0x000000040e00780c */ /* 0x000fe40003f06070 */
[----:B------:R-:W-:-:S04]  /*0960*/  LOP3.LUT R2, R2, 0x3, RZ, 0xc0, !PT ;  /* 0x0000000302027812 */ /* 0x000fc800078ec0ff */
[----:B------:R-:W-:-:S07]  /*0970*/  ISETP.NE.AND P1, PT, R2, RZ, PT ;  /* 0x000000ff0200720c */ /* 0x000fce0003f25270 */
[----:B------:R-:W-:Y:S06]  /*0980*/  @!P0 BRA `(.L_x_13) ;  /* 0x00000000005c8947 */ /* 0x000fec0003800000 */
[----:B------:R-:W1:Y:S08]  /*0990*/  LDC.64 R4, c[0x0][0x388] ;  /* 0x0000e200ff047b82 */ /* 0x000e700000000a00 */
[----:B------:R-:W3:Y:S08]  /*09a0*/  LDC.64 R6, c[0x0][0x390] ;  /* 0x0000e400ff067b82 */ /* 0x000ef00000000a00 */
[----:B0-2---:R-:W0:Y:S01]  /*09b0*/  LDC.64 R8, c[0x0][0x380] ;  /* 0x0000e000ff087b82 */ /* 0x005e220000000a00 */
[----:B-1----:R-:W-:-:S05]  /*09c0*/  IMAD.WIDE.U32 R4, R0, 0x4, R4 ;  /* 0x0000000400047825 */ /* 0x002fca00078e0004 */
[----:B------:R-:W2:Y:S01]  /*09d0*/  LDG.E R3, desc[UR10][R4.64] ;  /* 0x0000000a04037981 */ /* 0x000ea2000c1e1900 */
[----:B---3--:R-:W-:-:S05]  /*09e0*/  IMAD.WIDE.U32 R6, R0, 0x4, R6 ;  /* 0x0000000400067825 */ /* 0x008fca00078e0006 */
[----:B------:R-:W2:Y:S01]  /*09f0*/  LDG.E R10, desc[UR10][R6.64] ;  /* 0x0000000a060a7981 */ /* 0x000ea2000c1e1900 */
[----:B0-----:R-:W-:-:S04]  /*0a00*/  IMAD.WIDE.U32 R8, R0, 0x4, R8 ;  /* 0x0000000400087825 */ /* 0x001fc800078e0008 */
[----:B--2---:R-:W-:-:S05]  /*0a10*/  FADD R3, R3, R10 ;  /* 0x0000000a03037221 */ /* 0x004fca0000000000 */
        /* <DEDUP_REMOVED lines=9> */
[----:B------:R-:W2:Y:S04]  /*0ab0*/  LDG.E R10, desc[UR10][R4.64+0xc] ;  /* 0x00000c0a040a7981 */ /* 0x000ea8000c1e1900 */
[----:B------:R-:W2:Y:S01]  /*0ac0*/  LDG.E R15, desc[UR10][R6.64+0xc] ;  /* 0x00000c0a060f7981 */ /* 0x000ea2000c1e1900 */
[----:B------:R-:W-:Y:S01]  /*0ad0*/  IADD3 R0, PT, PT, R0, 0x4, RZ ;  /* 0x0000000400007810 */ /* 0x000fe20007ffe0ff */
[----:B--2---:R-:W-:-:S05]  /*0ae0*/  FADD R15, R10, R15 ;  /* 0x0000000f0a0f7221 */ /* 0x004fca0000000000 */
[----:B------:R1:W-:Y:S02]  /*0af0*/  STG.E desc[UR10][R8.64+0xc], R15 ;  /* 0x00000c0f08007986 */ /* 0x0003e4000c10190a */
.L_x_13:
[----:B------:R-:W-:Y:S05]  /*0b00*/  @!P1 EXIT ;  /* 0x000000000000994d */ /* 0x000fea0003800000 */
[----:B------:R-:W3:Y:S08]  /*0b10*/  LDC.64 R4, c[0x0][0x380] ;  /* 0x0000e000ff047b82 */ /* 0x000ef00000000a00 */
[----:B------:R-:W4:Y:S08]  /*0b20*/  LDC.64 R6, c[0x0][0x390] ;  /* 0x0000e400ff067b82 */ /* 0x000f300000000a00 */
[----:B012---:R-:W0:Y:S01]  /*0b30*/  LDC.64 R8, c[0x0][0x388] ;  /* 0x0000e200ff087b82 */ /* 0x007e220000000a00 */
[----:B---3--:R-:W-:-:S04]  /*0b40*/  IMAD.WIDE.U32 R4, R0, 0x4, R4 ;  /* 0x0000000400047825 */ /* 0x008fc800078e0004 */
[----:B------:R-:W-:Y:S01]  /*0b50*/  IMAD.MOV.U32 R10, RZ, RZ, R4 ;  /* 0x000000ffff0a7224 */ /* 0x000fe200078e0004 */
[----:B------:R-:W-:Y:S01]  /*0b60*/  MOV R13, R5 ;  /* 0x00000005000d7202 */ /* 0x000fe20000000f00 */
[----:B----4-:R-:W-:-:S05]  /*0b70*/  IMAD.WIDE.U32 R6, R0, 0x4, R6 ;  /* 0x0000000400067825 */ /* 0x010fca00078e0006 */
[----:B------:R-:W-:Y:S01]  /*0b80*/  MOV R11, R7 ;  /* 0x00000007000b7202 */ /* 0x000fe20000000f00 */
[----:B0-----:R-:W-:Y:S01]  /*0b90*/  IMAD.WIDE.U32 R8, R0, 0x4, R8 ;  /* 0x0000000400087825 */ /* 0x001fe200078e0008 */
[----:B------:R-:W-:-:S07]  /*0ba0*/  IADD3 R0, PT, PT, -R2, RZ, RZ ;  /* 0x000000ff02007210 */ /* 0x000fce0007ffe1ff */
.L_x_14:
[----:B0-----:R-:W-:Y:S01]  /*0bb0*/  IMAD.MOV.U32 R2, RZ, RZ, R8 ;  /* 0x000000ffff027224 */ /* 0x001fe200078e0008 */
[----:B------:R-:W-:Y:S02]  /*0bc0*/  MOV R5, R11 ;  /* 0x0000000b00057202 */ /* 0x000fe40000000f00 */
[----:B------:R-:W-:Y:S02]  /*0bd0*/  MOV R3, R9 ;  /* 0x0000000900037202 */ /* 0x000fe40000000f00 */
[----:B------:R-:W-:-:S03]  /*0be0*/  MOV R4, R6 ;  /* 0x0000000600047202 */ /* 0x000fc60000000f00 */
[----:B------:R0:W2:Y:S04]  /*0bf0*/  LDG.E R2, desc[UR10][R2.64] ;  /* 0x0000000a02027981 */ /* 0x0000a8000c1e1900 */
[----:B------:R-:W2:Y:S01]  /*0c00*/  LDG.E R5, desc[UR10][R4.64] ;  /* 0x0000000a04057981 */ /* 0x000ea2000c1e1900 */
[----:B------:R-:W-:Y:S02]  /*0c10*/  IADD3 R0, PT, PT, R0, 0x1, RZ ;  /* 0x0000000100007810 */ /* 0x000fe40007ffe0ff */
[----:B------:R-:W-:Y:S02]  /*0c20*/  IADD3 R6, P2, PT, R6, 0x4, RZ ;  /* 0x0000000406067810 */ /* 0x000fe40007f5e0ff */
[----:B------:R-:W-:Y:S01]  /*0c30*/  ISETP.NE.AND P0, PT, R0, RZ, PT ;  /* 0x000000ff0000720c */ /* 0x000fe20003f05270 */
[----:B0-----:R-:W-:Y:S01]  /*0c40*/  IMAD.MOV.U32 R3, RZ, RZ, R13 ;  /* 0x000000ffff037224 */ /* 0x001fe200078e000d */
[----:B------:R-:W-:-:S02]  /*0c50*/  IADD3 R8, P3, PT, R8, 0x4, RZ ;  /* 0x0000000408087810 */ /* 0x000fc40007f7e0ff */
[----:B------:R-:W-:Y:S02]  /*0c60*/  IADD3.X R11, PT, PT, RZ, R11, RZ, P2, !PT ;  /* 0x0000000bff0b7210 */ /* 0x000fe400017fe4ff */
[----:B------:R-:W-:Y:S01]  /*0c70*/  IADD3.X R9, PT, PT, RZ, R9, RZ, P3, !PT ;  /* 0x00000009ff097210 */ /* 0x000fe20001ffe4ff */
[----:B--2---:R-:W-:Y:S01]  /*0c80*/  FADD R7, R2, R5 ;  /* 0x0000000502077221 */ /* 0x004fe20000000000 */
[----:B------:R-:W-:Y:S02]  /*0c90*/  MOV R2, R10 ;  /* 0x0000000a00027202 */ /* 0x000fe40000000f00 */
[----:B------:R-:W-:-:S03]  /*0ca0*/  IADD3 R10, P1, PT, R10, 0x4, RZ ;  /* 0x000000040a0a7810 */ /* 0x000fc60007f3e0ff */
[----:B------:R0:W-:Y:S01]  /*0cb0*/  STG.E desc[UR10][R2.64], R7 ;  /* 0x0000000702007986 */ /* 0x0001e2000c10190a */
[----:B------:R-:W-:Y:S01]  /*0cc0*/  IADD3.X R13, PT, PT, RZ, R13, RZ, P1, !PT ;  /* 0x0000000dff0d7210 */ /* 0x000fe20000ffe4ff */
[----:B------:R-:W-:Y:S08]  /*0cd0*/  @P0 BRA `(.L_x_14) ;  /* 0xfffffffc00b40947 */ /* 0x000ff0000383ffff */
[----:B------:R-:W-:Y:S05]  /*0ce0*/  EXIT ;  /* 0x000000000000794d */ /* 0x000fea0003800000 */
.L_x_15:
        /* <DEDUP_REMOVED lines=9> */
.L_x_18:


//--------------------- .nv.shared.reserved.0     --------------------------
	.section	.nv.shared.reserved.0,"aw",@nobits
	.weak		__nv_reservedSMEM_offset_0_alias
	.size		__nv_reservedSMEM_offset_0_alias, 0, 64
	.other		__nv_reservedSMEM_offset_0_alias,@"STO_CUDA_RESERVED_SHARED STV_DEFAULT"
__nv_reservedSMEM_offset_0_alias:
	.zero		0
	.zero		64


//--------------------- .nv.constant0._Z29vector_add_kernel_multiblocksPfS_S_i --------------------------
	.section	.nv.constant0._Z29vector_add_kernel_multiblocksPfS_S_i,"a",@progbits
	.sectionflags	@""
	.align	4
.nv.constant0._Z29vector_add_kernel_multiblocksPfS_S_i:
	.zero		924


//--------------------- .nv.constant0._Z30vector_add_kernel_multithreadsPfS_S_i --------------------------
	.section	.nv.constant0._Z30vector_add_kernel_multithreadsPfS_S_i,"a",@progbits
	.sectionflags	@""
	.align	4
.nv.constant0._Z30vector_add_kernel_multithreadsPfS_S_i:
	.zero		924


//--------------------- .nv.constant0._Z17vector_add_kernelPfS_S_i --------------------------
	.section	.nv.constant0._Z17vector_add_kernelPfS_S_i,"a",@progbits
	.sectionflags	@""
	.align	4
.nv.constant0._Z17vector_add_kernelPfS_S_i:
	.zero		924


//--------------------- SYMBOLS --------------------------

	.type		.nv.reservedSmem.offset0,@object
	.size		.nv.reservedSmem.offset0,0x4
